	.target	sm_90a

	.elftype	@"ET_EXEC"


//--------------------- .note.nv.tkinfo           --------------------------
	.section	.note.nv.tkinfo,"",@"SHT_NOTE"
	.sectionflags	@"SHF_NOTE_NV_TKINFO"
	.tkinfo
        /*0018*/ 	.word	0x00000002
        /*0030*/ 	.string	""
        /*0030*/ 	.string	"ptxas"
        /*0030*/ 	.string	"Cuda compilation tools, release 13.0, V13.0.88"
        /*0030*/ 	.string	"Build cuda_13.0.r13.0/compiler.36424714_0"
        /*0030*/ 	.string	"-arch sm_90a -m 64 "



//--------------------- .note.nv.cuinfo           --------------------------
	.section	.note.nv.cuinfo,"",@"SHT_NOTE"
	.sectionflags	@"SHF_NOTE_NV_CUINFO"
        /*0018*/ 	.short	0x0002
        /*001a*/ 	.short	0x005a
        /*001c*/ 	.short	0x0082
	.zero		2


//--------------------- .nv.info                  --------------------------
	.section	.nv.info,"",@"SHT_CUDA_INFO"
	.align	4


	//----- nvinfo : EIATTR_REGCOUNT
	.align		4
        /*0000*/ 	.byte	0x04, 0x2f
        /*0002*/ 	.short	(.L_15 - .L_14)
	.align		4
.L_14:
        /*0004*/ 	.word	index@(_ZN7cutlass13device_kernelINS_4gemm6kernel13GemmUniversalIN4cute5tupleIJiiiiEEENS1_10collective13CollectiveMmaINS1_34MainloopSm90TmaGmmaWarpSpecializedILi2ENS5_IJNS4_1CILi1EEENSA_ILi4EEESB_EEENS1_35KernelTmaWarpSpecializedCooperativeEEENS5_IJNSA_ILi128EEENSA_ILi256EEENSA_ILi64EEEEEENS_10tfloat32_tENS5_IJlSB_lEEESK_SL_NS4_8TiledMMAINS4_8MMA_AtomIJNS4_4SM904GMMA30MMA_64x256x8_F32TF32TF32_SS_TNILNSP_7ScaleInE1ELSR_1EEEEEENS4_6LayoutINS5_IJNSA_ILi2EEESB_SB_EEENS5_IJSB_NSA_ILi0EEESX_EEEEENS5_IJNS4_10UnderscoreES10_S10_EEEEENS4_23SM90_TMA_LOAD_MULTICASTENS4_14ComposedLayoutINS4_7SwizzleILi3ELi4ELi3EEENS4_18smem_ptr_flag_bitsILi32EEENSU_INS5_IJNSA_ILi8EEENSA_ILi32EEEEEENS5_IJS1A_SB_EEEEEEEvNS4_8identityENS4_13SM90_TMA_LOADES1E_vS1F_EENS_8epilogue10collective6detail29Sm90TmaWarpSpecializedAdapterINS1J_15DefaultEpilogueISK_SL_SL_NS1I_6thread17LinearCombinationISK_Li1EffLNS1N_9ScaleType4KindE0ELNS_15FloatRoundStyleE2ESK_EENS1_15EpilogueDefaultEEEEEvvEEEEvNT_6ParamsE)
        /*0008*/ 	.word	0x000000a8


	//----- nvinfo : EIATTR_FRAME_SIZE
	.align		4
.L_15:
        /*000c*/ 	.byte	0x04, 0x11
        /*000e*/ 	.short	(.L_17 - .L_16)
	.align		4
.L_16:
        /*0010*/ 	.word	index@(_ZN7cutlass13device_kernelINS_4gemm6kernel13GemmUniversalIN4cute5tupleIJiiiiEEENS1_10collective13CollectiveMmaINS1_34MainloopSm90TmaGmmaWarpSpecializedILi2ENS5_IJNS4_1CILi1EEENSA_ILi4EEESB_EEENS1_35KernelTmaWarpSpecializedCooperativeEEENS5_IJNSA_ILi128EEENSA_ILi256EEENSA_ILi64EEEEEENS_10tfloat32_tENS5_IJlSB_lEEESK_SL_NS4_8TiledMMAINS4_8MMA_AtomIJNS4_4SM904GMMA30MMA_64x256x8_F32TF32TF32_SS_TNILNSP_7ScaleInE1ELSR_1EEEEEENS4_6LayoutINS5_IJNSA_ILi2EEESB_SB_EEENS5_IJSB_NSA_ILi0EEESX_EEEEENS5_IJNS4_10UnderscoreES10_S10_EEEEENS4_23SM90_TMA_LOAD_MULTICASTENS4_14ComposedLayoutINS4_7SwizzleILi3ELi4ELi3EEENS4_18smem_ptr_flag_bitsILi32EEENSU_INS5_IJNSA_ILi8EEENSA_ILi32EEEEEENS5_IJS1A_SB_EEEEEEEvNS4_8identityENS4_13SM90_TMA_LOADES1E_vS1F_EENS_8epilogue10collective6detail29Sm90TmaWarpSpecializedAdapterINS1J_15DefaultEpilogueISK_SL_SL_NS1I_6thread17LinearCombinationISK_Li1EffLNS1N_9ScaleType4KindE0ELNS_15FloatRoundStyleE2ESK_EENS1_15EpilogueDefaultEEEEEvvEEEEvNT_6ParamsE)
        /*0014*/ 	.word	0x00000000


	//----- nvinfo : EIATTR_MIN_STACK_SIZE
	.align		4
.L_17:
        /*0018*/ 	.byte	0x04, 0x12
        /*001a*/ 	.short	(.L_19 - .L_18)
	.align		4
.L_18:
        /*001c*/ 	.word	index@(_ZN7cutlass13device_kernelINS_4gemm6kernel13GemmUniversalIN4cute5tupleIJiiiiEEENS1_10collective13CollectiveMmaINS1_34MainloopSm90TmaGmmaWarpSpecializedILi2ENS5_IJNS4_1CILi1EEENSA_ILi4EEESB_EEENS1_35KernelTmaWarpSpecializedCooperativeEEENS5_IJNSA_ILi128EEENSA_ILi256EEENSA_ILi64EEEEEENS_10tfloat32_tENS5_IJlSB_lEEESK_SL_NS4_8TiledMMAINS4_8MMA_AtomIJNS4_4SM904GMMA30MMA_64x256x8_F32TF32TF32_SS_TNILNSP_7ScaleInE1ELSR_1EEEEEENS4_6LayoutINS5_IJNSA_ILi2EEESB_SB_EEENS5_IJSB_NSA_ILi0EEESX_EEEEENS5_IJNS4_10UnderscoreES10_S10_EEEEENS4_23SM90_TMA_LOAD_MULTICASTENS4_14ComposedLayoutINS4_7SwizzleILi3ELi4ELi3EEENS4_18smem_ptr_flag_bitsILi32EEENSU_INS5_IJNSA_ILi8EEENSA_ILi32EEEEEENS5_IJS1A_SB_EEEEEEEvNS4_8identityENS4_13SM90_TMA_LOADES1E_vS1F_EENS_8epilogue10collective6detail29Sm90TmaWarpSpecializedAdapterINS1J_15DefaultEpilogueISK_SL_SL_NS1I_6thread17LinearCombinationISK_Li1EffLNS1N_9ScaleType4KindE0ELNS_15FloatRoundStyleE2ESK_EENS1_15EpilogueDefaultEEEEEvvEEEEvNT_6ParamsE)
        /*0020*/ 	.word	0x00000000
.L_19:


//--------------------- .nv.compat                --------------------------
	.section	.nv.compat,"",@"SHT_CUDA_COMPAT_INFO"
	.align	4
        /*0000*/ 	.byte	0x02, 0x09, 0x01, 0x00, 0x02, 0x02, 0x04, 0x00, 0x02, 0x05, 0x05, 0x00, 0x03, 0x07, 0x01, 0x01
        /*0010*/ 	.byte	0x02, 0x03, 0x01, 0x00, 0x02, 0x06, 0x01, 0x00, 0x04, 0x0b, 0x08, 0x00, 0x00, 0x00, 0x00, 0x00
        /*0020*/ 	.byte	0x00, 0x00, 0x00, 0x00


//--------------------- .nv.info._ZN7cutlass13device_kernelINS_4gemm6kernel13GemmUniversalIN4cute5tupleIJiiiiEEENS1_10collective13CollectiveMmaINS1_34MainloopSm90TmaGmmaWarpSpecializedILi2ENS5_IJNS4_1CILi1EEENSA_ILi4EEESB_EEENS1_35KernelTmaWarpSpecializedCooperativeEEENS5_IJNSA_ILi128EEENSA_ILi256EEENSA_ILi64EEEEEENS_10tfloat32_tENS5_IJlSB_lEEESK_SL_NS4_8TiledMMAINS4_8MMA_AtomIJNS4_4SM904GMMA30MMA_64x256x8_F32TF32TF32_SS_TNILNSP_7ScaleInE1ELSR_1EEEEEENS4_6LayoutINS5_IJNSA_ILi2EEESB_SB_EEENS5_IJSB_NSA_ILi0EEESX_EEEEENS5_IJNS4_10UnderscoreES10_S10_EEEEENS4_23SM90_TMA_LOAD_MULTICASTENS4_14ComposedLayoutINS4_7SwizzleILi3ELi4ELi3EEENS4_18smem_ptr_flag_bitsILi32EEENSU_INS5_IJNSA_ILi8EEENSA_ILi32EEEEEENS5_IJS1A_SB_EEEEEEEvNS4_8identityENS4_13SM90_TMA_LOADES1E_vS1F_EENS_8epilogue10collective6detail29Sm90TmaWarpSpecializedAdapterINS1J_15DefaultEpilogueISK_SL_SL_NS1I_6thread17LinearCombinationISK_Li1EffLNS1N_9ScaleType4KindE0ELNS_15FloatRoundStyleE2ESK_EENS1_15EpilogueDefaultEEEEEvvEEEEvNT_6ParamsE --------------------------
	.section	.nv.info._ZN7cutlass13device_kernelINS_4gemm6kernel13GemmUniversalIN4cute5tupleIJiiiiEEENS1_10collective13CollectiveMmaINS1_34MainloopSm90TmaGmmaWarpSpecializedILi2ENS5_IJNS4_1CILi1EEENSA_ILi4EEESB_EEENS1_35KernelTmaWarpSpecializedCooperativeEEENS5_IJNSA_ILi128EEENSA_ILi256EEENSA_ILi64EEEEEENS_10tfloat32_tENS5_IJlSB_lEEESK_SL_NS4_8TiledMMAINS4_8MMA_AtomIJNS4_4SM904GMMA30MMA_64x256x8_F32TF32TF32_SS_TNILNSP_7ScaleInE1ELSR_1EEEEEENS4_6LayoutINS5_IJNSA_ILi2EEESB_SB_EEENS5_IJSB_NSA_ILi0EEESX_EEEEENS5_IJNS4_10UnderscoreES10_S10_EEEEENS4_23SM90_TMA_LOAD_MULTICASTENS4_14ComposedLayoutINS4_7SwizzleILi3ELi4ELi3EEENS4_18smem_ptr_flag_bitsILi32EEENSU_INS5_IJNSA_ILi8EEENSA_ILi32EEEEEENS5_IJS1A_SB_EEEEEEEvNS4_8identityENS4_13SM90_TMA_LOADES1E_vS1F_EENS_8epilogue10collective6detail29Sm90TmaWarpSpecializedAdapterINS1J_15DefaultEpilogueISK_SL_SL_NS1I_6thread17LinearCombinationISK_Li1EffLNS1N_9ScaleType4KindE0ELNS_15FloatRoundStyleE2ESK_EENS1_15EpilogueDefaultEEEEEvvEEEEvNT_6ParamsE,"",@"SHT_CUDA_INFO"
	.sectionflags	@""
	.align	4


	//----- nvinfo : EIATTR_CUDA_API_VERSION
	.align		4
        /*0000*/ 	.byte	0x04, 0x37
        /*0002*/ 	.short	(.L_21 - .L_20)
.L_20:
        /*0004*/ 	.word	0x00000082


	//----- nvinfo : EIATTR_KPARAM_INFO
	.align		4
.L_21:
        /*0008*/ 	.byte	0x04, 0x17
        /*000a*/ 	.short	(.L_23 - .L_22)
.L_22:
        /*000c*/ 	.word	0x00000000
        /*0010*/ 	.short	0x0000
        /*0012*/ 	.short	0x0070
        /*0014*/ 	.byte	0x00, 0xf0, 0x01, 0x10


	//----- nvinfo : EIATTR_SPARSE_MMA_MASK
	.align		4
.L_23:
        /*0018*/ 	.byte	0x03, 0x50
        /*001a*/ 	.short	0x0000


	//----- nvinfo : EIATTR_MAXREG_COUNT
	.align		4
        /*001c*/ 	.byte	0x03, 0x1b
        /*001e*/ 	.short	0x00a8


	//----- nvinfo : EIATTR_NUM_BARRIERS
	.align		4
        /*0020*/ 	.byte	0x02, 0x4c
        /*0022*/ 	.byte	0x01
	.zero		1


	//----- nvinfo : EIATTR_EXTERNS
	.align		4
        /*0024*/ 	.byte	0x04, 0x0f
        /*0026*/ 	.short	(.L_25 - .L_24)


	//   ....[0]....
	.align		4
.L_24:
        /*0028*/ 	.word	index@(__assertfail)


	//----- nvinfo : EIATTR_MERCURY_ISA_VERSION
	.align		4
.L_25:
        /*002c*/ 	.byte	0x03, 0x5f
        /*002e*/ 	.short	0x0101


	//----- nvinfo : EIATTR_INT_WARP_WIDE_INSTR_OFFSETS
	.align		4
        /*0030*/ 	.byte	0x04, 0x31
        /*0032*/ 	.short	(.L_27 - .L_26)


	//   ....[0]....
.L_26:
        /*0034*/ 	.word	0x000003e0


	//   ....[1]....
        /*0038*/ 	.word	0x00000400


	//   ....[2]....
        /*003c*/ 	.word	0x000005d0


	//   ....[3]....
        /*0040*/ 	.word	0x00002080


	//----- nvinfo : EIATTR_COOP_GROUP_MASK_REGIDS
	.align		4
.L_27:
        /*0044*/ 	.byte	0x04, 0x29
        /*0046*/ 	.short	(.L_29 - .L_28)


	//   ....[0]....
.L_28:
        /*0048*/ 	.word	0xffffffff


	//   ....[1]....
        /*004c*/ 	.word	0xffffffff


	//   ....[2]....
        /*0050*/ 	.word	0xffffffff


	//   ....[3]....
        /*0054*/ 	.word	0xffffffff


	//   ....[4]....
        /*0058*/ 	.word	0xffffffff


	//   ....[5]....
        /*005c*/ 	.word	0xffffffff


	//----- nvinfo : EIATTR_COOP_GROUP_INSTR_OFFSETS
	.align		4
.L_29:
        /*0060*/ 	.byte	0x04, 0x28
        /*0062*/ 	.short	(.L_31 - .L_30)


	//   ....[0]....
.L_30:
        /*0064*/ 	.word	0x00000060


	//   ....[1]....
        /*0068*/ 	.word	0x00000070


	//   ....[2]....
        /*006c*/ 	.word	0x00000130


	//   ....[3]....
        /*0070*/ 	.word	0x00000290


	//   ....[4]....
        /*0074*/ 	.word	0x00000740


	//   ....[5]....
        /*0078*/ 	.word	0x00001190


	//----- nvinfo : EIATTR_REG_RECONFIG
	.align		4
.L_31:
        /*007c*/ 	.byte	0x01, 0x54
	.zero		2


	//----- nvinfo : EIATTR_SYSCALL_OFFSETS
	.align		4
        /*0080*/ 	.byte	0x04, 0x46
        /*0082*/ 	.short	(.L_33 - .L_32)


	//   ....[0]....
.L_32:
        /*0084*/ 	.word	0x00001350


	//----- nvinfo : EIATTR_MBARRIER_INSTR_OFFSETS
	.align		4
.L_33:
        /*0088*/ 	.byte	0x04, 0x39
        /*008a*/ 	.short	(.L_35 - .L_34)


	//   ....[0]....
.L_34:
        /*008c*/ 	.word	0x00000230
        /*0090*/ 	.word	0x000000ff
        /*0094*/ 	.word	0x00000000
        /*0098*/ 	.short	0x0100
        /*009a*/ 	.byte	0x08
	.zero		1


	//   ....[1]....
        /*009c*/ 	.word	0x00000240
        /*00a0*/ 	.word	0x000000ff
        /*00a4*/ 	.word	0x00000010
        /*00a8*/ 	.short	0x0100
        /*00aa*/ 	.byte	0x08
	.zero		1


	//   ....[2]....
        /*00ac*/ 	.word	0x00000250
        /*00b0*/ 	.word	0x000000ff
        /*00b4*/ 	.word	0x00000008
        /*00b8*/ 	.short	0x0100
        /*00ba*/ 	.byte	0x08
	.zero		1


	//   ....[3]....
        /*00bc*/ 	.word	0x00000260
        /*00c0*/ 	.word	0x000000ff
        /*00c4*/ 	.word	0x00000018
        /*00c8*/ 	.short	0x0100
        /*00ca*/ 	.byte	0x08
	.zero		1


	//   ....[4]....
        /*00cc*/ 	.word	0x00000650
        /*00d0*/ 	.word	0x000000ff
        /*00d4*/ 	.word	0x00000030
        /*00d8*/ 	.short	0x0100
        /*00da*/ 	.byte	0x06
	.zero		1


	//   ....[5]....
        /*00dc*/ 	.word	0x000006e0
        /*00e0*/ 	.word	0x000000ff
        /*00e4*/ 	.word	0x00000038
        /*00e8*/ 	.short	0x0100
        /*00ea*/ 	.byte	0x06
	.zero		1


	//   ....[6]....
        /*00ec*/ 	.word	0x00001410
        /*00f0*/ 	.word	0x00000003
        /*00f4*/ 	.word	0x00000000
        /*00f8*/ 	.short	0x010a
        /*00fa*/ 	.byte	0x3f
	.zero		1


	//   ....[7]....
        /*00fc*/ 	.word	0x00001450
        /*0100*/ 	.word	0x00000003
        /*0104*/ 	.word	0x00000000
        /*0108*/ 	.short	0x010a
        /*010a*/ 	.byte	0x3f
	.zero		1


	//   ....[8]....
        /*010c*/ 	.word	0x00001a50
        /*0110*/ 	.word	0x00000005
        /*0114*/ 	.word	0x00000000
        /*0118*/ 	.short	0x010a
        /*011a*/ 	.byte	0x3f
	.zero		1


	//   ....[9]....
        /*011c*/ 	.word	0x00001a90
        /*0120*/ 	.word	0x00000005
        /*0124*/ 	.word	0x00000000
        /*0128*/ 	.short	0x010a
        /*012a*/ 	.byte	0x3f
	.zero		1


	//   ....[10]....
        /*012c*/ 	.word	0x00001f20
        /*0130*/ 	.word	0x00000005
        /*0134*/ 	.word	0x00000000
        /*0138*/ 	.short	0x0101
        /*013a*/ 	.byte	0x3f
	.zero		1


	//   ....[11]....
        /*013c*/ 	.word	0x00002100
        /*0140*/ 	.word	0x00000003
        /*0144*/ 	.word	0x00000000
        /*0148*/ 	.short	0x0101
        /*014a*/ 	.byte	0x3f
	.zero		1


	//   ....[12]....
        /*014c*/ 	.word	0x0000aee0
        /*0150*/ 	.word	0x00000016
        /*0154*/ 	.word	0x00000010
        /*0158*/ 	.short	0x010a
        /*015a*/ 	.byte	0x3f
	.zero		1


	//   ....[13]....
        /*015c*/ 	.word	0x0000b370
        /*0160*/ 	.word	0x00000005
        /*0164*/ 	.word	0x00000038
        /*0168*/ 	.short	0x0101
        /*016a*/ 	.byte	0x3f
	.zero		1


	//   ....[14]....
        /*016c*/ 	.word	0x0000ba80
        /*0170*/ 	.word	0x00000007
        /*0174*/ 	.word	0x00000000
        /*0178*/ 	.short	0x010a
        /*017a*/ 	.byte	0x3f
	.zero		1


	//   ....[15]....
        /*017c*/ 	.word	0x0000bb00
        /*0180*/ 	.word	0x00000003
        /*0184*/ 	.word	0x00000000
        /*0188*/ 	.short	0x010a
        /*018a*/ 	.byte	0x3f
	.zero		1


	//   ....[16]....
        /*018c*/ 	.word	0x0000bb60
        /*0190*/ 	.word	0x00000003
        /*0194*/ 	.word	0x00000000
        /*0198*/ 	.short	0x010a
        /*019a*/ 	.byte	0x3f
	.zero		1


	//   ....[17]....
        /*019c*/ 	.word	0x0000bbb0
        /*01a0*/ 	.word	0x00000005
        /*01a4*/ 	.word	0x00000000
        /*01a8*/ 	.short	0x010a
        /*01aa*/ 	.byte	0x3f
	.zero		1


	//   ....[18]....
        /*01ac*/ 	.word	0x0000bc80
        /*01b0*/ 	.word	0x00000016
        /*01b4*/ 	.word	0x00000010
        /*01b8*/ 	.short	0x010a
        /*01ba*/ 	.byte	0x3f
	.zero		1


	//   ....[19]....
        /*01bc*/ 	.word	0x0000bd50
        /*01c0*/ 	.word	0x00000007
        /*01c4*/ 	.word	0x00000000
        /*01c8*/ 	.short	0x010a
        /*01ca*/ 	.byte	0x3f
	.zero		1


	//----- nvinfo : EIATTR_NUM_MBARRIERS
	.align		4
.L_35:
        /*01cc*/ 	.byte	0x03, 0x38
        /*01ce*/ 	.short	0x0006


	//----- nvinfo : EIATTR_EXIT_INSTR_OFFSETS
	.align		4
        /*01d0*/ 	.byte	0x04, 0x1c
        /*01d2*/ 	.short	(.L_37 - .L_36)


	//   ....[0]....
.L_36:
        /*01d4*/ 	.word	0x000008a0


	//   ....[1]....
        /*01d8*/ 	.word	0x000010c0


	//   ....[2]....
        /*01dc*/ 	.word	0x0000a600


	//   ....[3]....
        /*01e0*/ 	.word	0x0000ab60


	//   ....[4]....
        /*01e4*/ 	.word	0x0000bb50


	//----- nvinfo : EIATTR_MAX_THREADS
	.align		4
.L_37:
        /*01e8*/ 	.byte	0x04, 0x05
        /*01ea*/ 	.short	(.L_39 - .L_38)
.L_38:
        /*01ec*/ 	.word	0x00000180
        /*01f0*/ 	.word	0x00000001
        /*01f4*/ 	.word	0x00000001


	//----- nvinfo : EIATTR_CRS_STACK_SIZE
	.align		4
.L_39:
        /*01f8*/ 	.byte	0x04, 0x1e
        /*01fa*/ 	.short	(.L_41 - .L_40)
.L_40:
        /*01fc*/ 	.word	0x00000000


	//----- nvinfo : EIATTR_CBANK_PARAM_SIZE
	.align		4
.L_41:
        /*0200*/ 	.byte	0x03, 0x19
        /*0202*/ 	.short	0x0470


	//----- nvinfo : EIATTR_PARAM_CBANK
	.align		4
        /*0204*/ 	.byte	0x04, 0x0a
        /*0206*/ 	.short	(.L_43 - .L_42)
	.align		4
.L_42:
        /*0208*/ 	.word	index@(.nv.constant0._ZN7cutlass13device_kernelINS_4gemm6kernel13GemmUniversalIN4cute5tupleIJiiiiEEENS1_10collective13CollectiveMmaINS1_34MainloopSm90TmaGmmaWarpSpecializedILi2ENS5_IJNS4_1CILi1EEENSA_ILi4EEESB_EEENS1_35KernelTmaWarpSpecializedCooperativeEEENS5_IJNSA_ILi128EEENSA_ILi256EEENSA_ILi64EEEEEENS_10tfloat32_tENS5_IJlSB_lEEESK_SL_NS4_8TiledMMAINS4_8MMA_AtomIJNS4_4SM904GMMA30MMA_64x256x8_F32TF32TF32_SS_TNILNSP_7ScaleInE1ELSR_1EEEEEENS4_6LayoutINS5_IJNSA_ILi2EEESB_SB_EEENS5_IJSB_NSA_ILi0EEESX_EEEEENS5_IJNS4_10UnderscoreES10_S10_EEEEENS4_23SM90_TMA_LOAD_MULTICASTENS4_14ComposedLayoutINS4_7SwizzleILi3ELi4ELi3EEENS4_18smem_ptr_flag_bitsILi32EEENSU_INS5_IJNSA_ILi8EEENSA_ILi32EEEEEENS5_IJS1A_SB_EEEEEEEvNS4_8identityENS4_13SM90_TMA_LOADES1E_vS1F_EENS_8epilogue10collective6detail29Sm90TmaWarpSpecializedAdapterINS1J_15DefaultEpilogueISK_SL_SL_NS1I_6thread17LinearCombinationISK_Li1EffLNS1N_9ScaleType4KindE0ELNS_15FloatRoundStyleE2ESK_EENS1_15EpilogueDefaultEEEEEvvEEEEvNT_6ParamsE)
        /*020c*/ 	.short	0x0210
        /*020e*/ 	.short	0x0470


	//----- nvinfo : EIATTR_SW_WAR
	.align		4
.L_43:
        /*0210*/ 	.byte	0x04, 0x36
        /*0212*/ 	.short	(.L_45 - .L_44)
.L_44:
        /*0214*/ 	.word	0x00000008
.L_45:


//--------------------- .nv.callgraph             --------------------------
	.section	.nv.callgraph,"",@"SHT_CUDA_CALLGRAPH"
	.align	4
	.sectionentsize	8
	.align		4
        /*0000*/ 	.word	0x00000000
	.align		4
        /*0004*/ 	.word	0xffffffff
	.align		4
        /*0008*/ 	.word	index@(_ZN7cutlass13device_kernelINS_4gemm6kernel13GemmUniversalIN4cute5tupleIJiiiiEEENS1_10collective13CollectiveMmaINS1_34MainloopSm90TmaGmmaWarpSpecializedILi2ENS5_IJNS4_1CILi1EEENSA_ILi4EEESB_EEENS1_35KernelTmaWarpSpecializedCooperativeEEENS5_IJNSA_ILi128EEENSA_ILi256EEENSA_ILi64EEEEEENS_10tfloat32_tENS5_IJlSB_lEEESK_SL_NS4_8TiledMMAINS4_8MMA_AtomIJNS4_4SM904GMMA30MMA_64x256x8_F32TF32TF32_SS_TNILNSP_7ScaleInE1ELSR_1EEEEEENS4_6LayoutINS5_IJNSA_ILi2EEESB_SB_EEENS5_IJSB_NSA_ILi0EEESX_EEEEENS5_IJNS4_10UnderscoreES10_S10_EEEEENS4_23SM90_TMA_LOAD_MULTICASTENS4_14ComposedLayoutINS4_7SwizzleILi3ELi4ELi3EEENS4_18smem_ptr_flag_bitsILi32EEENSU_INS5_IJNSA_ILi8EEENSA_ILi32EEEEEENS5_IJS1A_SB_EEEEEEEvNS4_8identityENS4_13SM90_TMA_LOADES1E_vS1F_EENS_8epilogue10collective6detail29Sm90TmaWarpSpecializedAdapterINS1J_15DefaultEpilogueISK_SL_SL_NS1I_6thread17LinearCombinationISK_Li1EffLNS1N_9ScaleType4KindE0ELNS_15FloatRoundStyleE2ESK_EENS1_15EpilogueDefaultEEEEEvvEEEEvNT_6ParamsE)
	.align		4
        /*000c*/ 	.word	index@(__assertfail)
	.align		4
        /*0010*/ 	.word	0x00000000
	.align		4
        /*0014*/ 	.word	0xfffffffe
	.align		4
        /*0018*/ 	.word	0x00000000
	.align		4
        /*001c*/ 	.word	0xfffffffd
	.align		4
        /*0020*/ 	.word	0x00000000
	.align		4
        /*0024*/ 	.word	0xfffffffc


//--------------------- .nv.constant4             --------------------------
	.section	.nv.constant4,"a",@progbits
	.align	8
	.align		8
.nv.constant4:
        /*0000*/ 	.dword	__assertfail
	.align		8
        /*0008*/ 	.dword	__unnamed_1
	.align		8
        /*0010*/ 	.dword	_ZN40_INTERNAL_e9ed3274_4_k_cu_922a0833_212274cuda3std3__45__cpo5beginE
	.align		8
        /*0018*/ 	.dword	_ZN40_INTERNAL_e9ed3274_4_k_cu_922a0833_212274cuda3std3__45__cpo3endE
	.align		8
        /*0020*/ 	.dword	_ZN40_INTERNAL_e9ed3274_4_k_cu_922a0833_212274cuda3std3__45__cpo6cbeginE
	.align		8
        /*0028*/ 	.dword	_ZN40_INTERNAL_e9ed3274_4_k_cu_922a0833_212274cuda3std3__45__cpo4cendE
	.align		8
        /*0030*/ 	.dword	_ZN40_INTERNAL_e9ed3274_4_k_cu_922a0833_212274cuda3std3__442_GLOBAL__N__e9ed3274_4_k_cu_922a0833_212276ignoreE
	.align		8
        /*0038*/ 	.dword	_ZN40_INTERNAL_e9ed3274_4_k_cu_922a0833_212274cuda3std3__419piecewise_constructE
	.align		8
        /*0040*/ 	.dword	_ZN40_INTERNAL_e9ed3274_4_k_cu_922a0833_212274cuda3std3__48in_placeE
	.align		8
        /*0048*/ 	.dword	_ZN40_INTERNAL_e9ed3274_4_k_cu_922a0833_212274cuda3std6ranges3__45__cpo4swapE
	.align		8
        /*0050*/ 	.dword	_ZN40_INTERNAL_e9ed3274_4_k_cu_922a0833_212274cuda3std6ranges3__45__cpo9iter_moveE
	.align		8
        /*0058*/ 	.dword	_ZN40_INTERNAL_e9ed3274_4_k_cu_922a0833_212274cute7productE
	.align		8
        /*0060*/ 	.dword	_ZN40_INTERNAL_e9ed3274_4_k_cu_922a0833_212274cute1_E
	.align		8
        /*0068*/ 	.dword	$str$22
	.align		8
        /*0070*/ 	.dword	$str$23


//--------------------- .text._ZN7cutlass13device_kernelINS_4gemm6kernel13GemmUniversalIN4cute5tupleIJiiiiEEENS1_10collective13CollectiveMmaINS1_34MainloopSm90TmaGmmaWarpSpecializedILi2ENS5_IJNS4_1CILi1EEENSA_ILi4EEESB_EEENS1_35KernelTmaWarpSpecializedCooperativeEEENS5_IJNSA_ILi128EEENSA_ILi256EEENSA_ILi64EEEEEENS_10tfloat32_tENS5_IJlSB_lEEESK_SL_NS4_8TiledMMAINS4_8MMA_AtomIJNS4_4SM904GMMA30MMA_64x256x8_F32TF32TF32_SS_TNILNSP_7ScaleInE1ELSR_1EEEEEENS4_6LayoutINS5_IJNSA_ILi2EEESB_SB_EEENS5_IJSB_NSA_ILi0EEESX_EEEEENS5_IJNS4_10UnderscoreES10_S10_EEEEENS4_23SM90_TMA_LOAD_MULTICASTENS4_14ComposedLayoutINS4_7SwizzleILi3ELi4ELi3EEENS4_18smem_ptr_flag_bitsILi32EEENSU_INS5_IJNSA_ILi8EEENSA_ILi32EEEEEENS5_IJS1A_SB_EEEEEEEvNS4_8identityENS4_13SM90_TMA_LOADES1E_vS1F_EENS_8epilogue10collective6detail29Sm90TmaWarpSpecializedAdapterINS1J_15DefaultEpilogueISK_SL_SL_NS1I_6thread17LinearCombinationISK_Li1EffLNS1N_9ScaleType4KindE0ELNS_15FloatRoundStyleE2ESK_EENS1_15EpilogueDefaultEEEEEvvEEEEvNT_6ParamsE --------------------------
	.section	.text._ZN7cutlass13device_kernelINS_4gemm6kernel13GemmUniversalIN4cute5tupleIJiiiiEEENS1_10collective13CollectiveMmaINS1_34MainloopSm90TmaGmmaWarpSpecializedILi2ENS5_IJNS4_1CILi1EEENSA_ILi4EEESB_EEENS1_35KernelTmaWarpSpecializedCooperativeEEENS5_IJNSA_ILi128EEENSA_ILi256EEENSA_ILi64EEEEEENS_10tfloat32_tENS5_IJlSB_lEEESK_SL_NS4_8TiledMMAINS4_8MMA_AtomIJNS4_4SM904GMMA30MMA_64x256x8_F32TF32TF32_SS_TNILNSP_7ScaleInE1ELSR_1EEEEEENS4_6LayoutINS5_IJNSA_ILi2EEESB_SB_EEENS5_IJSB_NSA_ILi0EEESX_EEEEENS5_IJNS4_10UnderscoreES10_S10_EEEEENS4_23SM90_TMA_LOAD_MULTICASTENS4_14ComposedLayoutINS4_7SwizzleILi3ELi4ELi3EEENS4_18smem_ptr_flag_bitsILi32EEENSU_INS5_IJNSA_ILi8EEENSA_ILi32EEEEEENS5_IJS1A_SB_EEEEEEEvNS4_8identityENS4_13SM90_TMA_LOADES1E_vS1F_EENS_8epilogue10collective6detail29Sm90TmaWarpSpecializedAdapterINS1J_15DefaultEpilogueISK_SL_SL_NS1I_6thread17LinearCombinationISK_Li1EffLNS1N_9ScaleType4KindE0ELNS_15FloatRoundStyleE2ESK_EENS1_15EpilogueDefaultEEEEEvvEEEEvNT_6ParamsE,"ax",@progbits
	.align	128
.text._ZN7cutlass13device_kernelINS_4gemm6kernel13GemmUniversalIN4cute5tupleIJiiiiEEENS1_10collective13CollectiveMmaINS1_34MainloopSm90TmaGmmaWarpSpecializedILi2ENS5_IJNS4_1CILi1EEENSA_ILi4EEESB_EEENS1_35KernelTmaWarpSpecializedCooperativeEEENS5_IJNSA_ILi128EEENSA_ILi256EEENSA_ILi64EEEEEENS_10tfloat32_tENS5_IJlSB_lEEESK_SL_NS4_8TiledMMAINS4_8MMA_AtomIJNS4_4SM904GMMA30MMA_64x256x8_F32TF32TF32_SS_TNILNSP_7ScaleInE1ELSR_1EEEEEENS4_6LayoutINS5_IJNSA_ILi2EEESB_SB_EEENS5_IJSB_NSA_ILi0EEESX_EEEEENS5_IJNS4_10UnderscoreES10_S10_EEEEENS4_23SM90_TMA_LOAD_MULTICASTENS4_14ComposedLayoutINS4_7SwizzleILi3ELi4ELi3EEENS4_18smem_ptr_flag_bitsILi32EEENSU_INS5_IJNSA_ILi8EEENSA_ILi32EEEEEENS5_IJS1A_SB_EEEEEEEvNS4_8identityENS4_13SM90_TMA_LOADES1E_vS1F_EENS_8epilogue10collective6detail29Sm90TmaWarpSpecializedAdapterINS1J_15DefaultEpilogueISK_SL_SL_NS1I_6thread17LinearCombinationISK_Li1EffLNS1N_9ScaleType4KindE0ELNS_15FloatRoundStyleE2ESK_EENS1_15EpilogueDefaultEEEEEvvEEEEvNT_6ParamsE:
        .type           _ZN7cutlass13device_kernelINS_4gemm6kernel13GemmUniversalIN4cute5tupleIJiiiiEEENS1_10collective13CollectiveMmaINS1_34MainloopSm90TmaGmmaWarpSpecializedILi2ENS5_IJNS4_1CILi1EEENSA_ILi4EEESB_EEENS1_35KernelTmaWarpSpecializedCooperativeEEENS5_IJNSA_ILi128EEENSA_ILi256EEENSA_ILi64EEEEEENS_10tfloat32_tENS5_IJlSB_lEEESK_SL_NS4_8TiledMMAINS4_8MMA_AtomIJNS4_4SM904GMMA30MMA_64x256x8_F32TF32TF32_SS_TNILNSP_7ScaleInE1ELSR_1EEEEEENS4_6LayoutINS5_IJNSA_ILi2EEESB_SB_EEENS5_IJSB_NSA_ILi0EEESX_EEEEENS5_IJNS4_10UnderscoreES10_S10_EEEEENS4_23SM90_TMA_LOAD_MULTICASTENS4_14ComposedLayoutINS4_7SwizzleILi3ELi4ELi3EEENS4_18smem_ptr_flag_bitsILi32EEENSU_INS5_IJNSA_ILi8EEENSA_ILi32EEEEEENS5_IJS1A_SB_EEEEEEEvNS4_8identityENS4_13SM90_TMA_LOADES1E_vS1F_EENS_8epilogue10collective6detail29Sm90TmaWarpSpecializedAdapterINS1J_15DefaultEpilogueISK_SL_SL_NS1I_6thread17LinearCombinationISK_Li1EffLNS1N_9ScaleType4KindE0ELNS_15FloatRoundStyleE2ESK_EENS1_15EpilogueDefaultEEEEEvvEEEEvNT_6ParamsE,@function
        .size           _ZN7cutlass13device_kernelINS_4gemm6kernel13GemmUniversalIN4cute5tupleIJiiiiEEENS1_10collective13CollectiveMmaINS1_34MainloopSm90TmaGmmaWarpSpecializedILi2ENS5_IJNS4_1CILi1EEENSA_ILi4EEESB_EEENS1_35KernelTmaWarpSpecializedCooperativeEEENS5_IJNSA_ILi128EEENSA_ILi256EEENSA_ILi64EEEEEENS_10tfloat32_tENS5_IJlSB_lEEESK_SL_NS4_8TiledMMAINS4_8MMA_AtomIJNS4_4SM904GMMA30MMA_64x256x8_F32TF32TF32_SS_TNILNSP_7ScaleInE1ELSR_1EEEEEENS4_6LayoutINS5_IJNSA_ILi2EEESB_SB_EEENS5_IJSB_NSA_ILi0EEESX_EEEEENS5_IJNS4_10UnderscoreES10_S10_EEEEENS4_23SM90_TMA_LOAD_MULTICASTENS4_14ComposedLayoutINS4_7SwizzleILi3ELi4ELi3EEENS4_18smem_ptr_flag_bitsILi32EEENSU_INS5_IJNSA_ILi8EEENSA_ILi32EEEEEENS5_IJS1A_SB_EEEEEEEvNS4_8identityENS4_13SM90_TMA_LOADES1E_vS1F_EENS_8epilogue10collective6detail29Sm90TmaWarpSpecializedAdapterINS1J_15DefaultEpilogueISK_SL_SL_NS1I_6thread17LinearCombinationISK_Li1EffLNS1N_9ScaleType4KindE0ELNS_15FloatRoundStyleE2ESK_EENS1_15EpilogueDefaultEEEEEvvEEEEvNT_6ParamsE,(.L_x_321 - _ZN7cutlass13device_kernelINS_4gemm6kernel13GemmUniversalIN4cute5tupleIJiiiiEEENS1_10collective13CollectiveMmaINS1_34MainloopSm90TmaGmmaWarpSpecializedILi2ENS5_IJNS4_1CILi1EEENSA_ILi4EEESB_EEENS1_35KernelTmaWarpSpecializedCooperativeEEENS5_IJNSA_ILi128EEENSA_ILi256EEENSA_ILi64EEEEEENS_10tfloat32_tENS5_IJlSB_lEEESK_SL_NS4_8TiledMMAINS4_8MMA_AtomIJNS4_4SM904GMMA30MMA_64x256x8_F32TF32TF32_SS_TNILNSP_7ScaleInE1ELSR_1EEEEEENS4_6LayoutINS5_IJNSA_ILi2EEESB_SB_EEENS5_IJSB_NSA_ILi0EEESX_EEEEENS5_IJNS4_10UnderscoreES10_S10_EEEEENS4_23SM90_TMA_LOAD_MULTICASTENS4_14ComposedLayoutINS4_7SwizzleILi3ELi4ELi3EEENS4_18smem_ptr_flag_bitsILi32EEENSU_INS5_IJNSA_ILi8EEENSA_ILi32EEEEEENS5_IJS1A_SB_EEEEEEEvNS4_8identityENS4_13SM90_TMA_LOADES1E_vS1F_EENS_8epilogue10collective6detail29Sm90TmaWarpSpecializedAdapterINS1J_15DefaultEpilogueISK_SL_SL_NS1I_6thread17LinearCombinationISK_Li1EffLNS1N_9ScaleType4KindE0ELNS_15FloatRoundStyleE2ESK_EENS1_15EpilogueDefaultEEEEEvvEEEEvNT_6ParamsE)
        .other          _ZN7cutlass13device_kernelINS_4gemm6kernel13GemmUniversalIN4cute5tupleIJiiiiEEENS1_10collective13CollectiveMmaINS1_34MainloopSm90TmaGmmaWarpSpecializedILi2ENS5_IJNS4_1CILi1EEENSA_ILi4EEESB_EEENS1_35KernelTmaWarpSpecializedCooperativeEEENS5_IJNSA_ILi128EEENSA_ILi256EEENSA_ILi64EEEEEENS_10tfloat32_tENS5_IJlSB_lEEESK_SL_NS4_8TiledMMAINS4_8MMA_AtomIJNS4_4SM904GMMA30MMA_64x256x8_F32TF32TF32_SS_TNILNSP_7ScaleInE1ELSR_1EEEEEENS4_6LayoutINS5_IJNSA_ILi2EEESB_SB_EEENS5_IJSB_NSA_ILi0EEESX_EEEEENS5_IJNS4_10UnderscoreES10_S10_EEEEENS4_23SM90_TMA_LOAD_MULTICASTENS4_14ComposedLayoutINS4_7SwizzleILi3ELi4ELi3EEENS4_18smem_ptr_flag_bitsILi32EEENSU_INS5_IJNSA_ILi8EEENSA_ILi32EEEEEENS5_IJS1A_SB_EEEEEEEvNS4_8identityENS4_13SM90_TMA_LOADES1E_vS1F_EENS_8epilogue10collective6detail29Sm90TmaWarpSpecializedAdapterINS1J_15DefaultEpilogueISK_SL_SL_NS1I_6thread17LinearCombinationISK_Li1EffLNS1N_9ScaleType4KindE0ELNS_15FloatRoundStyleE2ESK_EENS1_15EpilogueDefaultEEEEEvvEEEEvNT_6ParamsE,@"STO_CUDA_ENTRY STV_DEFAULT"
_ZN7cutlass13device_kernelINS_4gemm6kernel13GemmUniversalIN4cute5tupleIJiiiiEEENS1_10collective13CollectiveMmaINS1_34MainloopSm90TmaGmmaWarpSpecializedILi2ENS5_IJNS4_1CILi1EEENSA_ILi4EEESB_EEENS1_35KernelTmaWarpSpecializedCooperativeEEENS5_IJNSA_ILi128EEENSA_ILi256EEENSA_ILi64EEEEEENS_10tfloat32_tENS5_IJlSB_lEEESK_SL_NS4_8TiledMMAINS4_8MMA_AtomIJNS4_4SM904GMMA30MMA_64x256x8_F32TF32TF32_SS_TNILNSP_7ScaleInE1ELSR_1EEEEEENS4_6LayoutINS5_IJNSA_ILi2EEESB_SB_EEENS5_IJSB_NSA_ILi0EEESX_EEEEENS5_IJNS4_10UnderscoreES10_S10_EEEEENS4_23SM90_TMA_LOAD_MULTICASTENS4_14ComposedLayoutINS4_7SwizzleILi3ELi4ELi3EEENS4_18smem_ptr_flag_bitsILi32EEENSU_INS5_IJNSA_ILi8EEENSA_ILi32EEEEEENS5_IJS1A_SB_EEEEEEEvNS4_8identityENS4_13SM90_TMA_LOADES1E_vS1F_EENS_8epilogue10collective6detail29Sm90TmaWarpSpecializedAdapterINS1J_15DefaultEpilogueISK_SL_SL_NS1I_6thread17LinearCombinationISK_Li1EffLNS1N_9ScaleType4KindE0ELNS_15FloatRoundStyleE2ESK_EENS1_15EpilogueDefaultEEEEEvvEEEEvNT_6ParamsE:
[----:B------:R-:W0:Y:S01]  /*0000*/  LDC R1, c[0x0][0x28] ;  /* 0x00000a00ff017b82 */ /* 0x000e220000000800 */
[----:B------:R-:W1:Y:S01]  /*0010*/  S2R R18, SR_TID.X ;  /* 0x0000000000127919 */ /* 0x000e620000002100 */
[----:B------:R-:W-:Y:S01]  /*0020*/  ELECT P0, URZ, PT ;  /* 0x00000000003f782f */ /* 0x000fe20003800000 */
[----:B------:R-:W-:Y:S01]  /*0030*/  BSSY B0, `(.L_x_0) ;  /* 0x000000f000007945 */ /* 0x000fe20003800000 */
[--C-:B-1----:R-:W-:Y:S02]  /*0040*/  SHF.R.U32.HI R0, RZ, 0x5, R18.reuse ;  /* 0x00000005ff007819 */ /* 0x102fe40000011612 */
[----:B------:R-:W-:-:S03]  /*0050*/  SHF.R.U32.HI R3, RZ, 0x7, R18 ;  /* 0x00000007ff037819 */ /* 0x000fc60000011612 */
[----:B------:R-:W1:Y:S04]  /*0060*/  SHFL.IDX PT, R2, R0, RZ, 0x1f ;  /* 0x00001fff00027589 */ /* 0x000e6800000e0000 */
[----:B------:R2:W3:Y:S01]  /*0070*/  SHFL.IDX PT, R5, R3, RZ, 0x1f ;  /* 0x00001fff03057589 */ /* 0x0004e200000e0000 */
[----:B-1----:R-:W-:-:S13]  /*0080*/  ISETP.NE.OR P0, PT, R2, RZ, !P0 ;  /* 0x000000ff0200720c */ /* 0x002fda0004705670 */
[----:B0-23--:R-:W-:Y:S05]  /*0090*/  @P0 BRA `(.L_x_1) ;  /* 0x0000000000200947 */ /* 0x00dfea0003800000 */
[----:B------:R-:W-:Y:S02]  /*00a0*/  ULDC.64 UR4, c[0x0][0x198] ;  /* 0x0000660000047ab9 */ /* 0x000fe40000000a00 */
[----:B------:R-:W-:Y:S02]  /*00b0*/  UIADD3 UR6, UP0, UR4, 0xf0, URZ ;  /* 0x000000f004067890 */ /* 0x000fe4000ff1e03f */
[----:B------:R-:W-:Y:S02]  /*00c0*/  UIADD3 UR4, UP1, UR4, 0x1f0, URZ ;  /* 0x000001f004047890 */ /* 0x000fe4000ff3e03f */
[----:B------:R-:W-:Y:S02]  /*00d0*/  UIADD3.X UR7, URZ, UR5, URZ, UP0, !UPT ;  /* 0x000000053f077290 */ /* 0x000fe400087fe43f */
[----:B------:R-:W-:-:S07]  /*00e0*/  UIADD3.X UR5, URZ, UR5, URZ, UP1, !UPT ;  /* 0x000000053f057290 */ /* 0x000fce0008ffe43f */
[----:B------:R0:W-:Y:S02]  /*00f0*/  UTMACCTL.PF [UR6] ;  /* 0x00000000060079b9 */ /* 0x0001e40008040000 */
[----:B------:R0:W-:Y:S02]  /*0100*/  UTMACCTL.PF [UR4] ;  /* 0x00000000040079b9 */ /* 0x0001e40008040000 */
[----:B0-----:R-:W-:Y:S01]  /*0110*/  NOP ;  /* 0x0000000000007918 */ /* 0x001fe20000000000 */
.L_x_1:
[----:B------:R-:W-:Y:S05]  /*0120*/  BSYNC B0 ;  /* 0x0000000000007941 */ /* 0x000fea0003800000 */
.L_x_0:
[----:B------:R-:W0:Y:S02]  /*0130*/  SHFL.IDX PT, R3, R0, RZ, 0x1f ;  /* 0x00001fff00037589 */ /* 0x000e2400000e0000 */
[----:B0-----:R-:W-:-:S13]  /*0140*/  ISETP.NE.AND P0, PT, R3, RZ, PT ;  /* 0x000000ff0300720c */ /* 0x001fda0003f05270 */
[----:B------:R-:W-:Y:S05]  /*0150*/  @P0 BRA `(.L_x_2) ;  /* 0x0000000000480947 */ /* 0x000fea0003800000 */
[----:B------:R-:W0:Y:S01]  /*0160*/  S2UR UR8, SR_CgaCtaId ;  /* 0x00000000000879c3 */ /* 0x000e220000008800 */
[----:B------:R-:W-:Y:S01]  /*0170*/  UMOV UR4, 0x400 ;  /* 0x0000040000047882 */ /* 0x000fe20000000000 */
[----:B------:R-:W-:Y:S01]  /*0180*/  UMOV UR5, 0x1 ;  /* 0x0000000100057882 */ /* 0x000fe20000000000 */
[----:B------:R-:W-:Y:S01]  /*0190*/  UMOV UR6, 0x8 ;  /* 0x0000000800067882 */ /* 0x000fe20000000000 */
[----:B------:R-:W-:Y:S01]  /*01a0*/  ELECT P0, URZ, PT ;  /* 0x00000000003f782f */ /* 0x000fe20003800000 */
[----:B------:R-:W-:-:S04]  /*01b0*/  UIADD3 UR6, -UR6, 0x100000, URZ ;  /* 0x0010000006067890 */ /* 0x000fc8000fffe13f */
[----:B------:R-:W-:Y:S02]  /*01c0*/  USHF.L.U32 UR7, UR6, 0xb, URZ ;  /* 0x0000000b06077899 */ /* 0x000fe4000800063f */
[----:B------:R-:W-:Y:S02]  /*01d0*/  USHF.L.U32 UR6, UR6, 0x1, URZ ;  /* 0x0000000106067899 */ /* 0x000fe4000800063f */
[----:B0-----:R-:W-:Y:S02]  /*01e0*/  ULEA UR8, UR8, UR4, 0x18 ;  /* 0x0000000408087291 */ /* 0x001fe4000f8ec03f */
[----:B------:R-:W-:-:S04]  /*01f0*/  UIADD3 UR4, -UR5, 0x100000, URZ ;  /* 0x0010000005047890 */ /* 0x000fc8000fffe13f */
[----:B------:R-:W-:Y:S02]  /*0200*/  USHF.L.U32 UR5, UR4, 0xb, URZ ;  /* 0x0000000b04057899 */ /* 0x000fe4000800063f */
[----:B------:R-:W-:Y:S01]  /*0210*/  USHF.L.U32 UR4, UR4, 0x1, URZ ;  /* 0x0000000104047899 */ /* 0x000fe2000800063f */
[----:B------:R-:W0:Y:S11]  /*0220*/  FENCE.VIEW.ASYNC.S ;  /* 0x00000000000073c6 */ /* 0x000e360000000000 */
[----:B0-----:R0:W1:Y:S01]  /*0230*/  SYNCS.EXCH.64 URZ, [UR8], UR4 ;  /* 0x00000004083f75b2 */ /* 0x0010620008000100 */
[----:B------:R0:W2:Y:S01]  /*0240*/  SYNCS.EXCH.64 URZ, [UR8+0x10], UR6 ;  /* 0x00001006083f75b2 */ /* 0x0000a20008000100 */
[----:B------:R0:W3:Y:S01]  /*0250*/  SYNCS.EXCH.64 URZ, [UR8+0x8], UR4 ;  /* 0x00000804083f75b2 */ /* 0x0000e20008000100 */
[----:B------:R0:W4:Y:S01]  /*0260*/  SYNCS.EXCH.64 URZ, [UR8+0x18], UR6 ;  /* 0x00001806083f75b2 */ /* 0x0001220008000100 */
[----:B------:R-:W-:Y:S01]  /*0270*/  NOP ;  /* 0x0000000000007918 */ /* 0x000fe20000000000 */
.L_x_2:
[----:B------:R-:W-:Y:S01]  /*0280*/  SHF.R.S32.HI R7, RZ, 0x1f, R18 ;  /* 0x0000001fff077819 */ /* 0x000fe20000011412 */
[----:B------:R-:W5:Y:S01]  /*0290*/  SHFL.IDX PT, R0, R0, RZ, 0x1f ;  /* 0x00001fff00007589 */ /* 0x000f6200000e0000 */
[----:B0-----:R-:W0:Y:S01]  /*02a0*/  S2UR UR8, SR_CTAID.X ;  /* 0x00000000000879c3 */ /* 0x001e220000002500 */
[----:B------:R-:W-:Y:S02]  /*02b0*/  ELECT P0, URZ, PT ;  /* 0x00000000003f782f */ /* 0x000fe40003800000 */
[----:B------:R-:W-:Y:S01]  /*02c0*/  LEA.HI R7, R7, R18, RZ, 0x7 ;  /* 0x0000001207077211 */ /* 0x000fe200078f38ff */
[----:B------:R-:W1:Y:S01]  /*02d0*/  S2R R4, SR_CTAID.Y ;  /* 0x0000000000047919 */ /* 0x000e620000002600 */
[----:B------:R-:W-:Y:S01]  /*02e0*/  ULDC UR4, c[0x0][0x154] ;  /* 0x0000550000047ab9 */ /* 0x000fe20000000800 */
[----:B------:R-:W-:Y:S01]  /*02f0*/  NOP ;  /* 0x0000000000007918 */ /* 0x000fe20000000000 */
[----:B------:R-:W-:Y:S01]  /*0300*/  LOP3.LUT R7, R7, 0xffffff80, RZ, 0xc0, !PT ;  /* 0xffffff8007077812 */ /* 0x000fe200078ec0ff */
[----:B------:R-:W-:Y:S01]  /*0310*/  NOP ;  /* 0x0000000000007918 */ /* 0x000fe20000000000 */
[----:B------:R-:W2:Y:S03]  /*0320*/  LDC R12, c[0x0][0x140] ;  /* 0x00005000ff0c7b82 */ /* 0x000ea60000000800 */
[----:B------:R-:W-:-:S05]  /*0330*/  IMAD.IADD R7, R18, 0x1, -R7 ;  /* 0x0000000112077824 */ /* 0x000fca00078e0a07 */
[----:B------:R-:W-:Y:S02]  /*0340*/  SHF.R.S32.HI R6, RZ, 0x1f, R7 ;  /* 0x0000001fff067819 */ /* 0x000fe40000011407 */
[----:B------:R-:W-:Y:S02]  /*0350*/  LOP3.LUT P2, RZ, R7, 0x7, RZ, 0xc0, !PT ;  /* 0x0000000707ff7812 */ /* 0x000fe4000784c0ff */
[----:B------:R-:W-:Y:S02]  /*0360*/  LEA.HI R6, R6, R7, RZ, 0x3 ;  /* 0x0000000706067211 */ /* 0x000fe400078f18ff */
[----:B-----5:R-:W-:Y:S02]  /*0370*/  ISETP.NE.OR P0, PT, R0, RZ, !P0 ;  /* 0x000000ff0000720c */ /* 0x020fe40004705670 */
[--C-:B------:R-:W-:Y:S02]  /*0380*/  SHF.R.S32.HI R0, RZ, 0x3, R6.reuse ;  /* 0x00000003ff007819 */ /* 0x100fe40000011406 */
[----:B------:R-:W-:-:S02]  /*0390*/  SHF.R.S32.HI R9, RZ, 0x1f, R6 ;  /* 0x0000001fff097819 */ /* 0x000fc40000011406 */
[----:B------:R-:W-:Y:S02]  /*03a0*/  SHF.R.S32.HI R6, RZ, 0x1f, R3 ;  /* 0x0000001fff067819 */ /* 0x000fe40000011403 */
[----:B------:R-:W-:Y:S02]  /*03b0*/  LEA.HI R9, R9, R0, RZ, 0x2 ;  /* 0x0000000009097211 */ /* 0x000fe400078f10ff */
[----:B------:R-:W-:Y:S02]  /*03c0*/  LEA.HI R6, R6, R3, RZ, 0x2 ;  /* 0x0000000306067211 */ /* 0x000fe400078f10ff */
[----:B-1----:R-:W-:Y:S01]  /*03d0*/  I2FP.F32.U32 R8, R4 ;  /* 0x0000000400087245 */ /* 0x002fe20000201000 */
[----:B------:R-:W-:Y:S01]  /*03e0*/  VOTEU.ALL UP0, P0 ;  /* 0x00000000003f7886 */ /* 0x000fe20000000000 */
[----:B------:R-:W-:Y:S01]  /*03f0*/  LOP3.LUT R6, R6, 0x3ffffffc, RZ, 0xc0, !PT ;  /* 0x3ffffffc06067812 */ /* 0x000fe200078ec0ff */
[----:B------:R-:W-:Y:S01]  /*0400*/  VOTEU.ALL UP1, P0 ;  /* 0x00000000003f7886 */ /* 0x000fe20000020000 */
[----:B------:R-:W-:Y:S01]  /*0410*/  LOP3.LUT R9, R9, 0xfffffffc, RZ, 0xc0, !PT ;  /* 0xfffffffc09097812 */ /* 0x000fe200078ec0ff */
[----:B------:R-:W-:Y:S01]  /*0420*/  FMUL R10, R8, UR4 ;  /* 0x00000004080a7c20 */ /* 0x000fe20008400000 */
[----:B------:R-:W1:Y:S01]  /*0430*/  @!UP0 S2UR UR7, SR_CgaCtaId ;  /* 0x00000000000789c3 */ /* 0x000e620000008800 */
[----:B------:R-:W-:Y:S01]  /*0440*/  IMAD.IADD R11, R3, 0x1, -R6 ;  /* 0x00000001030b7824 */ /* 0x000fe200078e0a06 */
[----:B0-----:R-:W-:Y:S01]  /*0450*/  I2FP.F32.U32 R6, UR8 ;  /* 0x0000000800067c45 */ /* 0x001fe20008201000 */
[----:B------:R-:W-:Y:S01]  /*0460*/  IMAD.IADD R0, R0, 0x1, -R9 ;  /* 0x0000000100007824 */ /* 0x000fe200078e0a09 */
[----:B------:R-:W-:Y:S01]  /*0470*/  ULDC UR4, c[0x0][0x150] ;  /* 0x0000540000047ab9 */ /* 0x000fe20000000800 */
[----:B------:R-:W0:Y:S01]  /*0480*/  F2I.U32.TRUNC.NTZ R10, R10 ;  /* 0x0000000a000a7305 */ /* 0x000e22000020f000 */
[----:B------:R-:W-:Y:S01]  /*0490*/  SHF.R.S32.HI R3, RZ, 0x1f, R2 ;  /* 0x0000001fff037819 */ /* 0x000fe20000011402 */
[----:B------:R-:W-:Y:S01]  /*04a0*/  FMUL R6, R6, UR4 ;  /* 0x0000000406067c20 */ /* 0x000fe20008400000 */
[----:B------:R-:W5:Y:S01]  /*04b0*/  LDC R9, c[0x0][0x148] ;  /* 0x00005200ff097b82 */ /* 0x000f620000000800 */
[----:B------:R-:W-:Y:S01]  /*04c0*/  IMAD R11, R11, 0x4, R0 ;  /* 0x000000040b0b7824 */ /* 0x000fe200078e0200 */
[----:B------:R-:W-:Y:S01]  /*04d0*/  LEA.HI R3, R3, R2, RZ, 0x2 ;  /* 0x0000000203037211 */ /* 0x000fe200078f10ff */
[----:B------:R-:W-:Y:S01]  /*04e0*/  UMOV UR4, 0x20 ;  /* 0x0000002000047882 */ /* 0x000fe20000000000 */
[----:B------:R-:W-:Y:S01]  /*04f0*/  @!UP0 UMOV UR6, 0x400 ;  /* 0x0000040000068882 */ /* 0x000fe20000000000 */
[----:B------:R-:W3:Y:S01]  /*0500*/  F2I.U32.TRUNC.NTZ R6, R6 ;  /* 0x0000000600067305 */ /* 0x000ee2000020f000 */
[----:B------:R-:W-:Y:S01]  /*0510*/  LOP3.LUT R3, R3, 0xfffffffc, RZ, 0xc0, !PT ;  /* 0xfffffffc03037812 */ /* 0x000fe200078ec0ff */
[----:B------:R-:W-:Y:S01]  /*0520*/  IMAD.SHL.U32 R22, R11, 0x4, RZ ;  /* 0x000000040b167824 */ /* 0x000fe200078e00ff */
[----:B------:R-:W4:Y:S01]  /*0530*/  LDC R8, c[0x0][0x144] ;  /* 0x00005100ff087b82 */ /* 0x000f220000000800 */
[----:B------:R-:W-:-:S04]  /*0540*/  @!UP0 UIADD3 UR4, -UR4, 0x100000, URZ ;  /* 0x0010000004048890 */ /* 0x000fc8000fffe13f */
[----:B------:R-:W-:Y:S02]  /*0550*/  @!UP0 USHF.L.U32 UR5, UR4, 0xb, URZ ;  /* 0x0000000b04058899 */ /* 0x000fe4000800063f */
[----:B------:R-:W-:Y:S01]  /*0560*/  @!UP0 USHF.L.U32 UR4, UR4, 0x1, URZ ;  /* 0x0000000104048899 */ /* 0x000fe2000800063f */
[----:B--2---:R-:W-:Y:S01]  /*0570*/  ISETP.EQ.U32.AND P3, PT, R12, 0x1, PT ;  /* 0x000000010c00780c */ /* 0x004fe20003f62070 */
[----:B------:R-:W-:Y:S01]  /*0580*/  IMAD.IADD R0, R2, 0x1, -R3 ;  /* 0x0000000102007824 */ /* 0x000fe200078e0a03 */
[----:B------:R-:W-:Y:S01]  /*0590*/  LOP3.LUT R22, R11, 0xc, R22, 0x78, !PT ;  /* 0x0000000c0b167812 */ /* 0x000fe200078e7816 */
[----:B0-----:R-:W-:Y:S01]  /*05a0*/  IMAD.MOV R14, RZ, RZ, -R10 ;  /* 0x000000ffff0e7224 */ /* 0x001fe200078e0a0a */
[----:B-1----:R-:W-:Y:S02]  /*05b0*/  @!UP0 ULEA UR6, UR7, UR6, 0x18 ;  /* 0x0000000607068291 */ /* 0x002fe4000f8ec03f */
[----:B------:R-:W-:Y:S01]  /*05c0*/  ISETP.NE.AND P1, PT, R0, 0x3, PT ;  /* 0x000000030000780c */ /* 0x000fe20003f25270 */
[----:B------:R-:W-:Y:S01]  /*05d0*/  VOTEU.ALL UP0, P0 ;  /* 0x00000000003f7886 */ /* 0x000fe20000000000 */
[----:B------:R-:W-:Y:S01]  /*05e0*/  ISETP.LT.U32.AND P0, PT, R22, 0x4, !P2 ;  /* 0x000000041600780c */ /* 0x000fe20005701070 */
[----:B---3--:R-:W-:Y:S01]  /*05f0*/  IMAD.MOV R3, RZ, RZ, -R6 ;  /* 0x000000ffff037224 */ /* 0x008fe200078e0a06 */
[----:B------:R-:W-:-:S02]  /*0600*/  ISETP.EQ.OR P1, PT, R0, RZ, !P1 ;  /* 0x000000ff0000720c */ /* 0x000fc40004f22670 */
[----:B------:R-:W-:Y:S01]  /*0610*/  ISETP.NE.AND P2, PT, R5, RZ, PT ;  /* 0x000000ff0500720c */ /* 0x000fe20003f45270 */
[----:B-----5:R-:W-:Y:S01]  /*0620*/  IMAD R7, R9, R14, R4 ;  /* 0x0000000e09077224 */ /* 0x020fe200078e0204 */
[----:B------:R-:W-:Y:S01]  /*0630*/  ISETP.EQ.AND P1, PT, R5, RZ, P1 ;  /* 0x000000ff0500720c */ /* 0x000fe20000f22270 */
[----:B------:R-:W0:Y:S02]  /*0640*/  FENCE.VIEW.ASYNC.S ;  /* 0x00000000000073c6 */ /* 0x000e240000000000 */
[----:B0-----:R0:W1:Y:S01]  /*0650*/  @!UP0 SYNCS.EXCH.64 URZ, [UR6+0x30], UR4 ;  /* 0x00003004063f85b2 */ /* 0x0010620008000100 */
[----:B------:R-:W-:Y:S02]  /*0660*/  ISETP.NE.AND P4, PT, R7, R22, PT ;  /* 0x000000160700720c */ /* 0x000fe40003f85270 */
[----:B------:R-:W-:Y:S01]  /*0670*/  SEL R19, RZ, 0x1, !P1 ;  /* 0x00000001ff137807 */ /* 0x000fe20004800000 */
[----:B----4-:R-:W-:Y:S02]  /*0680*/  IMAD R3, R8, R3, UR8 ;  /* 0x0000000808037e24 */ /* 0x010fe4000f8e0203 */
[----:B------:R-:W-:-:S03]  /*0690*/  VIADD R8, R5, 0xffffffff ;  /* 0xffffffff05087836 */ /* 0x000fc60000000000 */
[----:B------:R-:W-:Y:S02]  /*06a0*/  ISETP.EQ.OR P4, PT, R3, RZ, !P4 ;  /* 0x000000ff0300720c */ /* 0x000fe40006782670 */
[----:B------:R-:W-:Y:S02]  /*06b0*/  ISETP.GE.U32.AND P5, PT, R8, 0x2, PT ;  /* 0x000000020800780c */ /* 0x000fe40003fa6070 */
[----:B------:R-:W-:Y:S02]  /*06c0*/  PLOP3.LUT P0, PT, P0, P4, PT, 0x80, 0x0 ;  /* 0x000000000000781c */ /* 0x000fe40000709070 */
[----:B------:R-:W-:Y:S01]  /*06d0*/  SEL R19, R19, 0x2, P5 ;  /* 0x0000000213137807 */ /* 0x000fe20002800000 */
[----:B------:R0:W2:Y:S01]  /*06e0*/  @!UP1 SYNCS.EXCH.64 URZ, [UR6+0x38], UR4 ;  /* 0x00003804063f95b2 */ /* 0x0000a20008000100 */
[----:B------:R-:W-:Y:S01]  /*06f0*/  P2R R156, PR, RZ, 0x1 ;  /* 0x00000001ff9c7803 */ /* 0x000fe20000000000 */
[----:B------:R-:W-:Y:S01]  /*0700*/  NOP ;  /* 0x0000000000007918 */ /* 0x000fe20000000000 */
[----:B------:R-:W-:Y:S07]  /*0710*/  @!P3 BRA `(.L_x_3) ;  /* 0x000000000008b947 */ /* 0x000fee0003800000 */
[----:B-12---:R-:W-:Y:S01]  /*0720*/  UCGABAR_ARV ;  /* 0x00000000000079c7 */ /* 0x006fe20008000000 */
[----:B------:R-:W-:Y:S05]  /*0730*/  BRA `(.L_x_4) ;  /* 0x0000000000047947 */ /* 0x000fea0003800000 */
.L_x_3:
[----:B-12---:R-:W-:Y:S01]  /*0740*/  NOP ;  /* 0x0000000000007918 */ /* 0x006fe20000000000 */
.L_x_4:
[----:B------:R-:W1:Y:S01]  /*0750*/  LDC R2, c[0x0][0x65c] ;  /* 0x00019700ff027b82 */ /* 0x000e620000000800 */
[----:B------:R-:W-:Y:S02]  /*0760*/  IMAD.U32 R6, RZ, RZ, UR8 ;  /* 0x00000008ff067e24 */ /* 0x000fe4000f8e00ff */
[----:B------:R-:W-:Y:S01]  /*0770*/  IMAD.MOV.U32 R7, RZ, RZ, RZ ;  /* 0x000000ffff077224 */ /* 0x000fe200078e00ff */
[----:B-1----:R-:W-:-:S04]  /*0780*/  ISETP.NE.AND P1, PT, R2, 0x1, PT ;  /* 0x000000010200780c */ /* 0x002fc80003f25270 */
[----:B------:R-:W-:-:S09]  /*0790*/  P2R R5, PR, RZ, 0x2 ;  /* 0x00000002ff057803 */ /* 0x000fd20000000000 */
[----:B------:R-:W1:Y:S01]  /*07a0*/  @P1 LDC R17, c[0x0][0x10] ;  /* 0x00000400ff111b82 */ /* 0x000e620000000800 */
[----:B------:R-:W-:Y:S02]  /*07b0*/  @P1 IMAD.MOV.U32 R5, RZ, RZ, RZ ;  /* 0x000000ffff051224 */ /* 0x000fe400078e00ff */
[----:B------:R-:W-:-:S05]  /*07c0*/  @P1 IMAD.MOV.U32 R13, RZ, RZ, RZ ;  /* 0x000000ffff0d1224 */ /* 0x000fca00078e00ff */
[----:B------:R-:W2:Y:S01]  /*07d0*/  @!P1 LDC R11, c[0x0][0xc] ;  /* 0x00000300ff0b9b82 */ /* 0x000ea20000000800 */
[----:B-1----:R-:W-:-:S04]  /*07e0*/  @P1 IMAD.WIDE.U32 R16, R17, UR8, R4 ;  /* 0x0000000811101c25 */ /* 0x002fc8000f8e0004 */
[----:B------:R-:W-:Y:S02]  /*07f0*/  @P1 IMAD.IADD R17, R17, 0x1, R13 ;  /* 0x0000000111111824 */ /* 0x000fe400078e020d */
[----:B--2---:R-:W-:-:S04]  /*0800*/  @!P1 IMAD.WIDE.U32 R6, R4, R11, R6 ;  /* 0x0000000b04069225 */ /* 0x004fc800078e0006 */
[----:B------:R-:W-:Y:S02]  /*0810*/  @!P1 IMAD.MOV.U32 R16, RZ, RZ, R6 ;  /* 0x000000ffff109224 */ /* 0x000fe400078e0006 */
[----:B------:R-:W-:Y:S01]  /*0820*/  @!P1 IMAD.MOV.U32 R17, RZ, RZ, R7 ;  /* 0x000000ffff119224 */ /* 0x000fe200078e0007 */
[----:B------:R-:W-:Y:S06]  /*0830*/  @!P3 BRA `(.L_x_5) ;  /* 0x00000000000cb947 */ /* 0x000fec0003800000 */
[----:B------:R-:W-:Y:S01]  /*0840*/  UCGABAR_WAIT ;  /* 0x0000000000007dc7 */ /* 0x000fe20008000000 */
[----:B------:R-:W-:Y:S01]  /*0850*/  CCTL.IVALL ;  /* 0x00000000ff00798f */ /* 0x000fe20002000000 */
[----:B------:R-:W-:Y:S05]  /*0860*/  BRA `(.L_x_6) ;  /* 0x0000000000047947 */ /* 0x000fea0003800000 */
.L_x_5:
[----:B------:R-:W-:Y:S06]  /*0870*/  BAR.SYNC.DEFER_BLOCKING 0x0 ;  /* 0x0000000000007b1d */ /* 0x000fec0000010000 */
.L_x_6:
[----:B------:R-:W-:Y:S05]  /*0880*/  @!P2 BRA `(.L_x_7) ;  /* 0x0000009c0060a947 */ /* 0x000fea0003800000 */
[----:B------:R-:W-:-:S13]  /*0890*/  ISETP.GT.U32.AND P0, PT, R8, 0x1, PT ;  /* 0x000000010800780c */ /* 0x000fda0003f04070 */
[----:B0-----:R-:W-:Y:S05]  /*08a0*/  @P0 EXIT ;  /* 0x000000000000094d */ /* 0x001fea0003800000 */
[----:B------:R-:W-:Y:S01]  /*08b0*/  ULDC.64 UR4, c[0x0][0x650] ;  /* 0x0001940000047ab9 */ /* 0x000fe20000000a00 */
[----:B------:R-:W-:Y:S01]  /*08c0*/  PRMT R0, RZ, 0x7610, R0 ;  /* 0x00007610ff007816 */ /* 0x000fe20000000000 */
[----:B------:R-:W-:Y:S01]  /*08d0*/  IMAD.MOV.U32 R153, RZ, RZ, -0x1 ;  /* 0xffffffffff997424 */ /* 0x000fe200078e00ff */
[----:B------:R-:W-:Y:S01]  /*08e0*/  ISETP.GE.U32.AND P0, PT, R16, UR4, PT ;  /* 0x0000000410007c0c */ /* 0x000fe2000bf06070 */
[----:B------:R-:W-:Y:S02]  /*08f0*/  IMAD.MOV.U32 R152, RZ, RZ, -0x1 ;  /* 0xffffffffff987424 */ /* 0x000fe400078e00ff */
[----:B------:R-:W-:Y:S01]  /*0900*/  IMAD.MOV.U32 R23, RZ, RZ, -0x1 ;  /* 0xffffffffff177424 */ /* 0x000fe200078e00ff */
[----:B------:R-:W-:-:S13]  /*0910*/  ISETP.GE.U32.AND.EX P0, PT, R17, UR5, PT, P0 ;  /* 0x0000000511007c0c */ /* 0x000fda000bf06100 */
[----:B------:R-:W-:Y:S05]  /*0920*/  @P0 BRA `(.L_x_8) ;  /* 0x00000004002c0947 */ /* 0x000fea0003800000 */
[----:B------:R-:W0:Y:S01]  /*0930*/  LDC.64 R20, c[0x0][0x628] ;  /* 0x00018a00ff147b82 */ /* 0x000e220000000a00 */
[----:B------:R-:W-:Y:S02]  /*0940*/  IMAD.MOV.U32 R6, RZ, RZ, R16 ;  /* 0x000000ffff067224 */ /* 0x000fe400078e0010 */
[----:B------:R-:W-:-:S05]  /*0950*/  IMAD.MOV.U32 R7, RZ, RZ, R17 ;  /* 0x000000ffff077224 */ /* 0x000fca00078e0011 */
[----:B------:R-:W1:Y:S08]  /*0960*/  LDC R0, c[0x0][0x630] ;  /* 0x00018c00ff007b82 */ /* 0x000e700000000800 */
[----:B------:R-:W2:Y:S01]  /*0970*/  LDC.64 R24, c[0x0][0x620] ;  /* 0x00018800ff187b82 */ /* 0x000ea20000000a00 */
[----:B0-----:R-:W-:-:S04]  /*0980*/  ISETP.NE.U32.AND P0, PT, R20, RZ, PT ;  /* 0x000000ff1400720c */ /* 0x001fc80003f05070 */
[----:B------:R-:W-:-:S13]  /*0990*/  ISETP.NE.AND.EX P0, PT, R21, RZ, PT, P0 ;  /* 0x000000ff1500720c */ /* 0x000fda0003f05300 */
[----:B-12---:R-:W-:Y:S05]  /*09a0*/  @!P0 BRA `(.L_x_9) ;  /* 0x0000000000288947 */ /* 0x006fea0003800000 */
[----:B------:R-:W0:Y:S02]  /*09b0*/  LDC R13, c[0x0][0x634] ;  /* 0x00018d00ff0d7b82 */ /* 0x000e240000000800 */
[----:B0-----:R-:W-:-:S05]  /*09c0*/  IADD3 R13, P0, R16, R13, RZ ;  /* 0x0000000d100d7210 */ /* 0x001fca0007f1e0ff */
[----:B------:R-:W-:-:S04]  /*09d0*/  IMAD.X R15, RZ, RZ, R17, P0 ;  /* 0x000000ffff0f7224 */ /* 0x000fc800000e0611 */
[----:B------:R-:W-:-:S04]  /*09e0*/  IMAD.WIDE.U32 R6, R15, R20, RZ ;  /* 0x000000140f067225 */ /* 0x000fc800078e00ff */
[----:B------:R-:W-:-:S04]  /*09f0*/  IMAD.WIDE.U32 R10, P0, R13, R21, R6 ;  /* 0x000000150d0a7225 */ /* 0x000fc80007800006 */
[----:B------:R-:W-:-:S04]  /*0a00*/  IMAD.WIDE.U32 R6, R13, R20, RZ ;  /* 0x000000140d067225 */ /* 0x000fc800078e00ff */
[----:B------:R-:W-:Y:S01]  /*0a10*/  IMAD.X R13, RZ, RZ, RZ, P0 ;  /* 0x000000ffff0d7224 */ /* 0x000fe200000e06ff */
[----:B------:R-:W-:Y:S01]  /*0a20*/  IADD3 RZ, P0, R7, R10, RZ ;  /* 0x0000000a07ff7210 */ /* 0x000fe20007f1e0ff */
[----:B------:R-:W-:-:S04]  /*0a30*/  IMAD.MOV.U32 R12, RZ, RZ, R11 ;  /* 0x000000ffff0c7224 */ /* 0x000fc800078e000b */
[----:B------:R-:W-:-:S08]  /*0a40*/  IMAD.WIDE.U32.X R6, R15, R21, R12, P0 ;  /* 0x000000150f067225 */ /* 0x000fd000000e040c */
.L_x_9:
[----:B------:R-:W0:Y:S01]  /*0a50*/  LDC.64 R20, c[0x0][0x640] ;  /* 0x00019000ff147b82 */ /* 0x000e220000000a00 */
[--C-:B------:R-:W-:Y:S01]  /*0a60*/  SHF.R.U64 R27, R6, R0, R7.reuse ;  /* 0x00000000061b7219 */ /* 0x100fe20000001207 */
[----:B------:R-:W-:Y:S01]  /*0a70*/  IMAD R28, R9, R14, R4 ;  /* 0x0000000e091c7224 */ /* 0x000fe200078e0204 */
[----:B------:R-:W-:Y:S02]  /*0a80*/  SHF.R.U32.HI R0, RZ, R0, R7 ;  /* 0x00000000ff007219 */ /* 0x000fe40000011607 */
[----:B------:R-:W-:-:S03]  /*0a90*/  IADD3 R5, P0, RZ, -R27, RZ ;  /* 0x8000001bff057210 */ /* 0x000fc60007f1e0ff */
[----:B------:R-:W1:Y:S02]  /*0aa0*/  LDC R8, c[0x0][0x618] ;  /* 0x00018600ff087b82 */ /* 0x000e640000000800 */
[----:B------:R-:W-:-:S04]  /*0ab0*/  IMAD.X R7, RZ, RZ, ~R0, P0 ;  /* 0x000000ffff077224 */ /* 0x000fc800000e0e00 */
[-C--:B------:R-:W-:Y:S02]  /*0ac0*/  IMAD R0, R7, R24.reuse, RZ ;  /* 0x0000001807007224 */ /* 0x080fe400078e02ff */
[----:B------:R-:W2:Y:S01]  /*0ad0*/  LDC R11, c[0x0][0x608] ;  /* 0x00018200ff0b7b82 */ /* 0x000ea20000000800 */
[----:B------:R-:W-:-:S04]  /*0ae0*/  IMAD.WIDE.U32 R6, R5, R24, R16 ;  /* 0x0000001805067225 */ /* 0x000fc800078e0010 */
[----:B------:R-:W-:Y:S02]  /*0af0*/  IMAD R5, R5, R25, R0 ;  /* 0x0000001905057224 */ /* 0x000fe400078e0200 */
[----:B------:R-:W-:Y:S01]  /*0b00*/  IMAD.MOV.U32 R25, RZ, RZ, 0x1 ;  /* 0x00000001ff197424 */ /* 0x000fe200078e00ff */
[----:B------:R-:W3:Y:S01]  /*0b10*/  LDC R12, c[0x0][0x658] ;  /* 0x00019600ff0c7b82 */ /* 0x000ee20000000800 */
[----:B0-----:R-:W-:Y:S01]  /*0b20*/  ISETP.NE.U32.AND P0, PT, R20, RZ, PT ;  /* 0x000000ff1400720c */ /* 0x001fe20003f05070 */
[----:B------:R-:W-:Y:S02]  /*0b30*/  IMAD.IADD R5, R7, 0x1, R5 ;  /* 0x0000000107057824 */ /* 0x000fe400078e0205 */
[----:B------:R-:W-:Y:S01]  /*0b40*/  IMAD.MOV.U32 R7, RZ, RZ, -0x1 ;  /* 0xffffffffff077424 */ /* 0x000fe200078e00ff */
[----:B------:R-:W-:-:S03]  /*0b50*/  ISETP.NE.AND.EX P0, PT, R21, RZ, PT, P0 ;  /* 0x000000ff1500720c */ /* 0x000fc60003f05300 */
[----:B------:R-:W0:Y:S01]  /*0b60*/  LDC R15, c[0x0][0x600] ;  /* 0x00018000ff0f7b82 */ /* 0x000e220000000800 */
[-CC-:B-1----:R-:W-:Y:S02]  /*0b70*/  SHF.R.U64 R13, R6, R8.reuse, R5.reuse ;  /* 0x00000008060d7219 */ /* 0x182fe40000001205 */
[----:B------:R-:W-:-:S05]  /*0b80*/  SHF.R.U32.HI R0, RZ, R8, R5 ;  /* 0x00000008ff007219 */ /* 0x000fca0000011605 */
[----:B------:R-:W1:Y:S01]  /*0b90*/  LDC R23, c[0x0][0x648] ;  /* 0x00019200ff177b82 */ /* 0x000e620000000800 */
[-CC-:B--2---:R-:W-:Y:S02]  /*0ba0*/  SHF.R.U64 R29, R13, R11.reuse, R0.reuse ;  /* 0x0000000b0d1d7219 */ /* 0x184fe40000001200 */
[----:B------:R-:W-:-:S05]  /*0bb0*/  SHF.R.U32.HI R5, RZ, R11, R0 ;  /* 0x0000000bff057219 */ /* 0x000fca0000011600 */
[----:B------:R-:W2:Y:S01]  /*0bc0*/  LDC R24, c[0x0][0x638] ;  /* 0x00018e00ff187b82 */ /* 0x000ea20000000800 */
[-CC-:B---3--:R-:W-:Y:S02]  /*0bd0*/  SHF.R.U64 R14, R29, R12.reuse, R5.reuse ;  /* 0x0000000c1d0e7219 */ /* 0x188fe40000001205 */
[-C--:B------:R-:W-:Y:S02]  /*0be0*/  SHF.L.U32 R0, R7, R12.reuse, RZ ;  /* 0x0000000c07007219 */ /* 0x080fe400000006ff */
[----:B------:R-:W-:Y:S01]  /*0bf0*/  SHF.R.U32.HI R5, RZ, R12, R5 ;  /* 0x0000000cff057219 */ /* 0x000fe20000011605 */
[----:B------:R-:W-:Y:S01]  /*0c00*/  IMAD.MOV.U32 R4, RZ, RZ, R14 ;  /* 0x000000ffff047224 */ /* 0x000fe200078e000e */
[----:B------:R-:W-:Y:S01]  /*0c10*/  LOP3.LUT R10, RZ, R0, RZ, 0x33, !PT ;  /* 0x00000000ff0a7212 */ /* 0x000fe200078e33ff */
[----:B------:R-:W3:Y:S01]  /*0c20*/  LDC R26, c[0x0][0x610] ;  /* 0x00018400ff1a7b82 */ /* 0x000ee20000000800 */
[----:B------:R-:W-:Y:S05]  /*0c30*/  @!P0 BRA `(.L_x_10) ;  /* 0x0000000000288947 */ /* 0x000fea0003800000 */
[----:B------:R-:W4:Y:S02]  /*0c40*/  LDC R9, c[0x0][0x64c] ;  /* 0x00019300ff097b82 */ /* 0x000f240000000800 */
[----:B----4-:R-:W-:-:S05]  /*0c50*/  IADD3 R9, P0, R14, R9, RZ ;  /* 0x000000090e097210 */ /* 0x010fca0007f1e0ff */
        /* <DEDUP_REMOVED lines=8> */
.L_x_10:
[----:B-1----:R-:W-:Y:S01]  /*0ce0*/  SHF.R.U64 R4, R4, R23, R5 ;  /* 0x0000001704047219 */ /* 0x002fe20000001205 */
[----:B0-----:R-:W-:Y:S01]  /*0cf0*/  VIADD R6, R15, 0xffffffff ;  /* 0xffffffff0f067836 */ /* 0x001fe20000000000 */
[----:B------:R-:W-:Y:S01]  /*0d00*/  SHF.L.U32 R0, R25, R12, RZ ;  /* 0x0000000c19007219 */ /* 0x000fe200000006ff */
[----:B------:R-:W-:Y:S01]  /*0d10*/  IMAD.MOV.U32 R23, RZ, RZ, R27 ;  /* 0x000000ffff177224 */ /* 0x000fe200078e001b */
[----:B------:R-:W-:Y:S01]  /*0d20*/  LOP3.LUT R5, R29, R10, RZ, 0xc0, !PT ;  /* 0x0000000a1d057212 */ /* 0x000fe200078ec0ff */
[----:B------:R-:W-:Y:S01]  /*0d30*/  IMAD.MOV R7, RZ, RZ, -R4 ;  /* 0x000000ffff077224 */ /* 0x000fe200078e0a04 */
[----:B------:R-:W-:Y:S02]  /*0d40*/  SEL R3, R3, R28, !P1 ;  /* 0x0000001c03037207 */ /* 0x000fe40004800000 */
[----:B------:R-:W-:Y:S01]  /*0d50*/  LOP3.LUT R6, R13, R6, RZ, 0xc0, !PT ;  /* 0x000000060d067212 */ /* 0x000fe200078ec0ff */
[----:B------:R-:W-:Y:S02]  /*0d60*/  IMAD R4, R0, R4, R5 ;  /* 0x0000000400047224 */ /* 0x000fe400078e0205 */
[----:B--2---:R-:W-:-:S02]  /*0d70*/  IMAD R0, R7, R24, R14 ;  /* 0x0000001807007224 */ /* 0x004fc400078e020e */
[----:B---3--:R-:W-:Y:S02]  /*0d80*/  IMAD R3, R4, R26, R3 ;  /* 0x0000001a04037224 */ /* 0x008fe400078e0203 */
[----:B------:R-:W-:Y:S02]  /*0d90*/  IMAD.MOV.U32 R5, RZ, RZ, 0x1 ;  /* 0x00000001ff057424 */ /* 0x000fe400078e00ff */
[----:B------:R-:W-:-:S03]  /*0da0*/  IMAD R4, R0, R15, R6 ;  /* 0x0000000f00047224 */ /* 0x000fc600078e0206 */
[----:B------:R-:W-:Y:S02]  /*0db0*/  PRMT R0, R5, 0x7610, R0 ;  /* 0x0000761005007816 */ /* 0x000fe40000000000 */
[----:B------:R-:W-:Y:S02]  /*0dc0*/  SEL R152, R4, R3, !P1 ;  /* 0x0000000304987207 */ /* 0x000fe40004800000 */
[----:B------:R-:W-:-:S07]  /*0dd0*/  SEL R153, R3, R4, !P1 ;  /* 0x0000000403997207 */ /* 0x000fce0004800000 */
.L_x_8:
[----:B------:R-:W-:-:S08]  /*0de0*/  NOP ;  /* 0x0000000000007918 */ /* 0x000fd00000000000 */
[----:B------:R-:W0:Y:S02]  /*0df0*/  USETMAXREG.TRY_ALLOC.CTAPOOL UP0, 0xe8 ;  /* 0x000000e8000079c8 */ /* 0x000e240008000600 */
[----:B0-----:R-:W-:-:S13]  /*0e00*/  PLOP3.LUT P0, PT, PT, PT, UP0, 0x80, 0x0 ;  /* 0x000000000000781c */ /* 0x001fda0003f0f008 */
[----:B------:R-:W-:Y:S05]  /*0e10*/  @!P0 BRA `(.L_x_8) ;  /* 0xfffffffc00f08947 */ /* 0x000fea000383ffff */
[----:B------:R-:W-:Y:S01]  /*0e20*/  ULDC.64 UR4, c[0x0][0x598] ;  /* 0x0001660000047ab9 */ /* 0x000fe20000000a00 */
[----:B------:R-:W-:Y:S01]  /*0e30*/  ULDC.64 UR36, c[0x0][0x208] ;  /* 0x0000820000247ab9 */ /* 0x000fe20000000a00 */
[----:B------:R-:W-:-:S04]  /*0e40*/  ISETP.NE.U32.AND P0, PT, RZ, UR4, PT ;  /* 0x00000004ff007c0c */ /* 0x000fc8000bf05070 */
[----:B------:R-:W-:-:S13]  /*0e50*/  ISETP.NE.AND.EX P0, PT, RZ, UR5, PT, P0 ;  /* 0x00000005ff007c0c */ /* 0x000fda000bf05300 */
[----:B------:R-:W-:Y:S05]  /*0e60*/  @!P0 BRA `(.L_x_11) ;  /* 0x00000000001c8947 */ /* 0x000fea0003800000 */
[----:B------:R-:W0:Y:S02]  /*0e70*/  LDC.64 R4, c[0x0][0x598] ;  /* 0x00016600ff047b82 */ /* 0x000e240000000a00 */
[----:B0-----:R-:W2:Y:S02]  /*0e80*/  LDG.E.64 R4, desc[UR36][R4.64] ;  /* 0x0000002404047981 */ /* 0x001ea4000c1e1b00 */
[----:B--2---:R-:W-:-:S04]  /*0e90*/  ISETP.NE.U32.AND P0, PT, R4, RZ, PT ;  /* 0x000000ff0400720c */ /* 0x004fc80003f05070 */
[----:B------:R-:W-:-:S13]  /*0ea0*/  ISETP.NE.AND.EX P0, PT, R5, RZ, PT, P0 ;  /* 0x000000ff0500720c */ /* 0x000fda0003f05300 */
[----:B------:R-:W-:Y:S05]  /*0eb0*/  @!P0 BRA `(.L_x_11) ;  /* 0x0000000000088947 */ /* 0x000fea0003800000 */
[----:B------:R0:W5:Y:S01]  /*0ec0*/  LD.E R154, desc[UR36][R4.64] ;  /* 0x00000024049a7980 */ /* 0x000162000c101900 */
[----:B------:R-:W-:Y:S05]  /*0ed0*/  BRA `(.L_x_12) ;  /* 0x0000000000247947 */ /* 0x000fea0003800000 */
.L_x_11:
[----:B------:R-:W-:Y:S02]  /*0ee0*/  ULDC.64 UR4, c[0x0][0x588] ;  /* 0x0001620000047ab9 */ /* 0x000fe40000000a00 */
[----:B------:R-:W-:-:S04]  /*0ef0*/  ISETP.NE.U32.AND P0, PT, RZ, UR4, PT ;  /* 0x00000004ff007c0c */ /* 0x000fc8000bf05070 */
[----:B------:R-:W-:-:S13]  /*0f00*/  ISETP.NE.AND.EX P0, PT, RZ, UR5, PT, P0 ;  /* 0x00000005ff007c0c */ /* 0x000fda000bf05300 */
[----:B------:R-:W-:Y:S05]  /*0f10*/  @!P0 BRA `(.L_x_13) ;  /* 0x00000000000c8947 */ /* 0x000fea0003800000 */
[----:B------:R-:W0:Y:S02]  /*0f20*/  LDC.64 R154, c[0x0][0x588] ;  /* 0x00016200ff9a7b82 */ /* 0x000e240000000a00 */
[----:B0-----:R1:W5:Y:S01]  /*0f30*/  LDG.E R154, desc[UR36][R154.64] ;  /* 0x000000249a9a7981 */ /* 0x001362000c1e1900 */
[----:B------:R-:W-:Y:S05]  /*0f40*/  BRA `(.L_x_12) ;  /* 0x0000000000087947 */ /* 0x000fea0003800000 */
.L_x_13:
[----:B------:R-:W-:Y:S02]  /*0f50*/  ULDC UR4, c[0x0][0x580] ;  /* 0x0001600000047ab9 */ /* 0x000fe40000000800 */
[----:B------:R-:W-:-:S07]  /*0f60*/  IMAD.U32 R154, RZ, RZ, UR4 ;  /* 0x00000004ff9a7e24 */ /* 0x000fce000f8e00ff */
.L_x_12:
[----:B------:R-:W-:Y:S02]  /*0f70*/  ULDC.64 UR4, c[0x0][0x5a0] ;  /* 0x0001680000047ab9 */ /* 0x000fe40000000a00 */
[----:B------:R-:W-:-:S04]  /*0f80*/  ISETP.NE.U32.AND P0, PT, RZ, UR4, PT ;  /* 0x00000004ff007c0c */ /* 0x000fc8000bf05070 */
[----:B------:R-:W-:-:S13]  /*0f90*/  ISETP.NE.AND.EX P0, PT, RZ, UR5, PT, P0 ;  /* 0x00000005ff007c0c */ /* 0x000fda000bf05300 */
[----:B------:R-:W-:Y:S05]  /*0fa0*/  @!P0 BRA `(.L_x_14) ;  /* 0x00000000001c8947 */ /* 0x000fea0003800000 */
[----:B0-----:R-:W0:Y:S02]  /*0fb0*/  LDC.64 R4, c[0x0][0x5a0] ;  /* 0x00016800ff047b82 */ /* 0x001e240000000a00 */
[----:B0-----:R-:W2:Y:S02]  /*0fc0*/  LDG.E.64 R4, desc[UR36][R4.64] ;  /* 0x0000002404047981 */ /* 0x001ea4000c1e1b00 */
[----:B--2---:R-:W-:-:S04]  /*0fd0*/  ISETP.NE.U32.AND P0, PT, R4, RZ, PT ;  /* 0x000000ff0400720c */ /* 0x004fc80003f05070 */
[----:B------:R-:W-:-:S13]  /*0fe0*/  ISETP.NE.AND.EX P0, PT, R5, RZ, PT, P0 ;  /* 0x000000ff0500720c */ /* 0x000fda0003f05300 */
[----:B------:R-:W-:Y:S05]  /*0ff0*/  @!P0 BRA `(.L_x_14) ;  /* 0x0000000000088947 */ /* 0x000fea0003800000 */
[----:B-1----:R0:W5:Y:S01]  /*1000*/  LD.E R155, desc[UR36][R4.64] ;  /* 0x00000024049b7980 */ /* 0x002162000c101900 */
[----:B------:R-:W-:Y:S05]  /*1010*/  BRA `(.L_x_15) ;  /* 0x0000000000247947 */ /* 0x000fea0003800000 */
.L_x_14:
[----:B------:R-:W-:Y:S02]  /*1020*/  ULDC.64 UR4, c[0x0][0x590] ;  /* 0x0001640000047ab9 */ /* 0x000fe40000000a00 */
[----:B------:R-:W-:-:S04]  /*1030*/  ISETP.NE.U32.AND P0, PT, RZ, UR4, PT ;  /* 0x00000004ff007c0c */ /* 0x000fc8000bf05070 */
[----:B------:R-:W-:-:S13]  /*1040*/  ISETP.NE.AND.EX P0, PT, RZ, UR5, PT, P0 ;  /* 0x00000005ff007c0c */ /* 0x000fda000bf05300 */
[----:B------:R-:W-:Y:S05]  /*1050*/  @!P0 BRA `(.L_x_16) ;  /* 0x00000000000c8947 */ /* 0x000fea0003800000 */
[----:B0-----:R-:W1:Y:S02]  /*1060*/  LDC.64 R4, c[0x0][0x590] ;  /* 0x00016400ff047b82 */ /* 0x001e640000000a00 */
[----:B-1----:R1:W5:Y:S01]  /*1070*/  LDG.E R155, desc[UR36][R4.64] ;  /* 0x00000024049b7981 */ /* 0x002362000c1e1900 */
[----:B------:R-:W-:Y:S05]  /*1080*/  BRA `(.L_x_15) ;  /* 0x0000000000087947 */ /* 0x000fea0003800000 */
.L_x_16:
[----:B------:R-:W-:Y:S02]  /*1090*/  ULDC UR4, c[0x0][0x584] ;  /* 0x0001610000047ab9 */ /* 0x000fe40000000800 */
[----:B-1----:R-:W-:-:S07]  /*10a0*/  IMAD.U32 R155, RZ, RZ, UR4 ;  /* 0x00000004ff9b7e24 */ /* 0x002fce000f8e00ff */
.L_x_15:
[----:B------:R-:W-:-:S13]  /*10b0*/  LOP3.LUT P0, RZ, R0, 0xff, RZ, 0xc0, !PT ;  /* 0x000000ff00ff7812 */ /* 0x000fda000780c0ff */
[----:B------:R-:W-:Y:S05]  /*10c0*/  @!P0 EXIT ;  /* 0x000000000000894d */ /* 0x000fea0003800000 */
[----:B------:R-:W-:Y:S01]  /*10d0*/  ULDC UR4, c[0x0][0x28c] ;  /* 0x0000a30000047ab9 */ /* 0x000fe20000000800 */
[----:B------:R-:W-:Y:S01]  /*10e0*/  LOP3.LUT R157, R19, 0x1, RZ, 0xfc, !PT ;  /* 0x00000001139d7812 */ /* 0x000fe200078efcff */
[----:B------:R-:W-:Y:S01]  /*10f0*/  UIADD3 UR4, UR4, 0x3f, URZ ;  /* 0x0000003f04047890 */ /* 0x000fe2000fffe03f */
[----:B------:R-:W-:Y:S01]  /*1100*/  UMOV UR38, URZ ;  /* 0x0000003f00267c82 */ /* 0x000fe20008000000 */
[----:B------:R-:W-:Y:S02]  /*1110*/  UMOV UR39, URZ ;  /* 0x0000003f00277c82 */ /* 0x000fe40008000000 */
[----:B------:R-:W-:-:S04]  /*1120*/  USHF.R.S32.HI UR5, URZ, 0x1f, UR4 ;  /* 0x0000001f3f057899 */ /* 0x000fc80008011404 */
[----:B------:R-:W-:-:S04]  /*1130*/  ULEA.HI UR5, UR5, UR4, URZ, 0x6 ;  /* 0x0000000405057291 */ /* 0x000fc8000f8f303f */
[----:B------:R-:W-:-:S12]  /*1140*/  USHF.R.S32.HI UR40, URZ, 0x6, UR5 ;  /* 0x000000063f287899 */ /* 0x000fd80008011405 */
.L_x_290:
[----:B------:R-:W-:Y:S01]  /*1150*/  LOP3.LUT R0, R18, 0x80, RZ, 0xc0, !PT ;  /* 0x0000008012007812 */ /* 0x000fe200078ec0ff */
[----:B--2---:R-:W2:Y:S01]  /*1160*/  S2UR UR7, SR_CgaCtaId ;  /* 0x00000000000779c3 */ /* 0x004ea20000008800 */
[----:B------:R-:W-:Y:S02]  /*1170*/  UMOV UR6, 0x400 ;  /* 0x0000040000067882 */ /* 0x000fe40000000000 */
[----:B------:R-:W-:-:S06]  /*1180*/  SHF.R.U32.HI R0, RZ, 0x7, R0 ;  /* 0x00000007ff007819 */ /* 0x000fcc0000011600 */
[----:B---3--:R-:W3:Y:S01]  /*1190*/  SHFL.IDX PT, R0, R0, RZ, 0x1f ;  /* 0x00001fff00007589 */ /* 0x008ee200000e0000 */
[----:B--2---:R-:W-:Y:S01]  /*11a0*/  ULEA UR6, UR7, UR6, 0x18 ;  /* 0x0000000607067291 */ /* 0x004fe2000f8ec03f */
[----:B---3--:R-:W-:-:S13]  /*11b0*/  R2UR UR4, R0 ;  /* 0x00000000000472ca */ /* 0x008fda00000e0000 */
[----:B------:R-:W-:-:S04]  /*11c0*/  ULEA.HI UR5, UR4, UR4, URZ, 0x1 ;  /* 0x0000000404057291 */ /* 0x000fc8000f8f083f */
[----:B------:R-:W-:-:S04]  /*11d0*/  ULOP3.LUT UR5, UR5, 0x7fffe, URZ, 0xc0, !UPT ;  /* 0x0007fffe05057892 */ /* 0x000fc8000f8ec03f */
[----:B------:R-:W-:-:S03]  /*11e0*/  UIADD3 UR5, UR4, -UR5, URZ ;  /* 0x8000000504057290 */ /* 0x000fc6000fffe03f */
[----:B------:R-:W-:Y:S01]  /*11f0*/  ULDC UR4, c[0x0][0x28c] ;  /* 0x0000a30000047ab9 */ /* 0x000fe20000000800 */
[----:B------:R-:W-:Y:S01]  /*1200*/  ULEA UR5, UR5, UR6, 0xd ;  /* 0x0000000605057291 */ /* 0x000fe2000f8e683f */
[----:B------:R-:W-:-:S03]  /*1210*/  ISETP.LT.AND P0, PT, RZ, UR4, PT ;  /* 0x00000004ff007c0c */ /* 0x000fc6000bf01270 */
[----:B------:R-:W-:-:S04]  /*1220*/  UIADD3 UR5, UR5, 0x100, URZ ;  /* 0x0000010005057890 */ /* 0x000fc8000fffe03f */
[----:B------:R-:W-:-:S04]  /*1230*/  USHF.R.U32.HI UR5, URZ, 0x4, UR5 ;  /* 0x000000043f057899 */ /* 0x000fc80008011605 */
[----:B------:R-:W-:Y:S02]  /*1240*/  ULOP3.LUT UR41, UR5, 0x3fff, URZ, 0xc0, !UPT ;  /* 0x00003fff05297892 */ /* 0x000fe4000f8ec03f */
[----:B-1--4-:R-:W-:Y:S10]  /*1250*/  @P0 BRA `(.L_x_17) ;  /* 0x0000000000400947 */ /* 0x012ff40003800000 */
[----:B------:R-:W-:Y:S01]  /*1260*/  MOV R0, 0x0 ;  /* 0x0000000000007802 */ /* 0x000fe20000000f00 */
[----:B------:R-:W-:Y:S01]  /*1270*/  ULDC.64 UR4, c[0x4][0x68] ;  /* 0x01001a0000047ab9 */ /* 0x000fe20000000a00 */
[----:B------:R-:W-:Y:S01]  /*1280*/  ULDC.64 UR6, c[0x4][0x8] ;  /* 0x0100020000067ab9 */ /* 0x000fe20000000a00 */
[----:B01----:R-:W-:Y:S01]  /*1290*/  IMAD.U32 R4, RZ, RZ, UR4 ;  /* 0x00000004ff047e24 */ /* 0x003fe2000f8e00ff */
[----:B------:R0:W1:Y:S01]  /*12a0*/  LDC.64 R14, c[0x4][R0] ;  /* 0x01000000000e7b82 */ /* 0x0000620000000a00 */
[----:B------:R-:W-:Y:S01]  /*12b0*/  IMAD.U32 R5, RZ, RZ, UR5 ;  /* 0x00000005ff057e24 */ /* 0x000fe2000f8e00ff */
[----:B------:R-:W-:Y:S01]  /*12c0*/  ULDC.64 UR4, c[0x4][0x70] ;  /* 0x01001c0000047ab9 */ /* 0x000fe20000000a00 */
[----:B------:R-:W-:Y:S02]  /*12d0*/  IMAD.U32 R10, RZ, RZ, UR6 ;  /* 0x00000006ff0a7e24 */ /* 0x000fe4000f8e00ff */
[----:B------:R-:W-:Y:S02]  /*12e0*/  IMAD.U32 R6, RZ, RZ, UR4 ;  /* 0x00000004ff067e24 */ /* 0x000fe4000f8e00ff */
[----:B------:R-:W-:-:S02]  /*12f0*/  IMAD.U32 R7, RZ, RZ, UR5 ;  /* 0x00000005ff077e24 */ /* 0x000fc4000f8e00ff */
[----:B------:R-:W-:Y:S02]  /*1300*/  IMAD.U32 R11, RZ, RZ, UR7 ;  /* 0x00000007ff0b7e24 */ /* 0x000fe4000f8e00ff */
[----:B------:R-:W-:Y:S02]  /*1310*/  IMAD.MOV.U32 R8, RZ, RZ, 0x1e1 ;  /* 0x000001e1ff087424 */ /* 0x000fe400078e00ff */
[----:B------:R-:W-:Y:S02]  /*1320*/  IMAD.MOV.U32 R12, RZ, RZ, 0x1 ;  /* 0x00000001ff0c7424 */ /* 0x000fe400078e00ff */
[----:B0-----:R-:W-:-:S07]  /*1330*/  IMAD.MOV.U32 R13, RZ, RZ, RZ ;  /* 0x000000ffff0d7224 */ /* 0x001fce00078e00ff */
[----:B------:R-:W-:-:S07]  /*1340*/  LEPC R20, `(.L_x_17) ;  /* 0x000000001014794e */ /* 0x000fce0000000000 */
[----:B-1---5:R-:W-:Y:S05]  /*1350*/  CALL.ABS.NOINC R14 ;  /* 0x000000000e007343 */ /* 0x022fea0003c00000 */
.L_x_17:
[----:B------:R-:W-:-:S13]  /*1360*/  ISETP.NE.AND P0, PT, R157, 0x3, PT ;  /* 0x000000039d00780c */ /* 0x000fda0003f05270 */
[----:B------:R-:W-:Y:S05]  /*1370*/  @!P0 BRA `(.L_x_18) ;  /* 0x0000000000048947 */ /* 0x000fea0003800000 */
[----:B------:R-:W-:Y:S01]  /*1380*/  BPT.TRAP 0x1 ;  /* 0x000000040000795c */ /* 0x000fe20000300000 */
.L_x_18:
[----:B------:R-:W2:Y:S01]  /*1390*/  S2UR UR5, SR_CgaCtaId ;  /* 0x00000000000579c3 */ /* 0x000ea20000008800 */
[----:B------:R-:W-:Y:S01]  /*13a0*/  UMOV UR4, 0x400 ;  /* 0x0000040000047882 */ /* 0x000fe20000000000 */
[----:B------:R-:W-:Y:S02]  /*13b0*/  IMAD.U32 R0, RZ, RZ, UR38 ;  /* 0x00000026ff007e24 */ /* 0x000fe4000f8e00ff */
[----:B------:R-:W-:-:S03]  /*13c0*/  IMAD.U32 R3, RZ, RZ, UR39 ;  /* 0x00000027ff037e24 */ /* 0x000fc6000f8e00ff */
[----:B------:R-:W-:Y:S01]  /*13d0*/  SHF.L.U32 R0, R0, 0x1f, RZ ;  /* 0x0000001f00007819 */ /* 0x000fe200000006ff */
[----:B--2---:R-:W-:-:S06]  /*13e0*/  ULEA UR4, UR5, UR4, 0x18 ;  /* 0x0000000405047291 */ /* 0x004fcc000f8ec03f */
[----:B------:R-:W-:-:S04]  /*13f0*/  IMAD.U32 R6, RZ, RZ, UR4 ;  /* 0x00000004ff067e24 */ /* 0x000fc8000f8e00ff */
[----:B------:R-:W-:-:S04]  /*1400*/  IMAD R3, R3, 0x8, R6 ;  /* 0x0000000803037824 */ /* 0x000fc800078e0206 */
[----:B------:R2:W3:Y:S01]  /*1410*/  SYNCS.PHASECHK.TRANS64.TRYWAIT P1, [R3+URZ], R0 ;  /* 0x00000000030075a7 */ /* 0x0004e2000802017f */
[----:B------:R-:W-:Y:S05]  /*1420*/  @!P0 BRA `(.L_x_19) ;  /* 0x0000000000048947 */ /* 0x000fea0003800000 */
[----:B------:R-:W-:Y:S01]  /*1430*/  BPT.TRAP 0x1 ;  /* 0x000000040000795c */ /* 0x000fe20000300000 */
.L_x_19:
[----:B---3--:R-:W-:Y:S05]  /*1440*/  @P1 BRA `(.L_x_20) ;  /* 0x0000000000081947 */ /* 0x008fea0003800000 */
[----:B------:R-:W3:Y:S02]  /*1450*/  SYNCS.PHASECHK.TRANS64.TRYWAIT P1, [R3+URZ], R0 ;  /* 0x00000000030075a7 */ /* 0x000ee4000802017f */
[----:B---3--:R-:W-:Y:S05]  /*1460*/  @!P1 BRA `(.L_x_21) ;  /* 0x000000a400bc9947 */ /* 0x008fea0003800000 */
.L_x_20:
[----:B------:R-:W-:-:S04]  /*1470*/  UISETP.LT.AND UP0, UPT, UR40, 0x1, UPT ;  /* 0x000000012800788c */ /* 0x000fc8000bf01270 */
[----:B------:R-:W-:-:S06]  /*1480*/  USEL UR4, UR40, 0x1, UP0 ;  /* 0x0000000128047887 */ /* 0x000fcc0008000000 */
[----:B--23--:R-:W-:Y:S01]  /*1490*/  IMAD.U32 R0, RZ, RZ, UR4 ;  /* 0x00000004ff007e24 */ /* 0x00cfe2000f8e00ff */
[----:B------:R-:W-:Y:S05]  /*14a0*/  WARPSYNC.ALL ;  /* 0x0000000000007948 */ /* 0x000fea0003800000 */
[----:B------:R-:W-:-:S04]  /*14b0*/  IADD3 R0, -R0, UR40, RZ ;  /* 0x0000002800007c10 */ /* 0x000fc8000fffe1ff */
[----:B------:R-:W-:Y:S02]  /*14c0*/  ISETP.GE.AND P1, PT, R0, 0x1, PT ;  /* 0x000000010000780c */ /* 0x000fe40003f26270 */
[----:B------:R-:W-:Y:S01]  /*14d0*/  R2UR UR4, R6 ;  /* 0x00000000060472ca */ /* 0x000fe200000e0000 */
[----:B------:R-:W-:Y:S01]  /*14e0*/  WARPGROUP.ARRIVE ;  /* 0x00000000000079c5 */ /* 0x000fe20000000000 */
[----:B------:R-:W-:Y:S01]  /*14f0*/  UMOV UR9, 0x40000040 ;  /* 0x4000004000097882 */ /* 0x000fe20000000000 */
[----:B------:R-:W-:-:S10]  /*1500*/  UMOV UR11, 0x40000040 ;  /* 0x40000040000b7882 */ /* 0x000fd40000000000 */
[----:B------:R-:W-:-:S04]  /*1510*/  UIADD3 UR4, UR4, 0x10100, URZ ;  /* 0x0001010004047890 */ /* 0x000fc8000fffe03f */
[----:B------:R-:W-:-:S04]  /*1520*/  USHF.R.U32.HI UR4, URZ, 0x4, UR4 ;  /* 0x000000043f047899 */ /* 0x000fc80008011604 */
[----:B------:R-:W-:Y:S02]  /*1530*/  ULOP3.LUT UR5, UR4, 0x3fff, URZ, 0xc0, !UPT ;  /* 0x00003fff04057892 */ /* 0x000fe4000f8ec03f */
[----:B------:R-:W-:Y:S02]  /*1540*/  ULOP3.LUT UR4, UR41, 0x10000, URZ, 0xfc, !UPT ;  /* 0x0001000029047892 */ /* 0x000fe4000f8efc3f */
[----:B------:R-:W-:Y:S02]  /*1550*/  ULOP3.LUT UR5, UR5, 0x10000, URZ, 0xfc, !UPT ;  /* 0x0001000005057892 */ /* 0x000fe4000f8efc3f */
[----:B------:R-:W-:Y:S02]  /*1560*/  ULEA UR6, UR39, UR4, 0xb ;  /* 0x0000000427067291 */ /* 0x000fe4000f8e583f */
[----:B------:R-:W-:-:S05]  /*1570*/  ULEA UR7, UR39, UR5, 0xc ;  /* 0x0000000527077291 */ /* 0x000fca000f8e603f */
[----:B------:R-:W-:Y:S02]  /*1580*/  UMOV UR8, UR6 ;  /* 0x0000000600087c82 */ /* 0x000fe40008000000 */
[----:B------:R-:W-:Y:S02]  /*1590*/  UMOV UR10, UR7 ;  /* 0x00000007000a7c82 */ /* 0x000fe40008000000 */
[----:B------:R-:W-:Y:S01]  /*15a0*/  HGMMA.64x256x8.F32.TF32 R24, gdesc[UR8], RZ, !UPT, gsb0 ;  /* 0x07e00000081879f0 */ /* 0x000fe2000c0028ff */
[----:B------:R-:W-:Y:S02]  /*15b0*/  UIADD3 UR8, UR6, 0x2, URZ ;  /* 0x0000000206087890 */ /* 0x000fe4000fffe03f */
[----:B------:R-:W-:Y:S01]  /*15c0*/  UIADD3 UR10, UR7, 0x2, URZ ;  /* 0x00000002070a7890 */ /* 0x000fe2000fffe03f */
[----:B------:R-:W-:Y:S01]  /*15d0*/  UMOV UR9, 0x40000040 ;  /* 0x4000004000097882 */ /* 0x000fe20000000000 */
[----:B------:R-:W-:Y:S01]  /*15e0*/  UMOV UR11, 0x40000040 ;  /* 0x40000040000b7882 */ /* 0x000fe20000000000 */
[----:B------:R-:W-:-:S02]  /*15f0*/  WARPGROUP.DEPBAR.LE gsb0, 0x0 ;  /* 0x00008000000079c5 */ /* 0x000fc40000010000 */
[----:B------:R-:W-:-:S15]  /*1600*/  WARPGROUP.ARRIVE ;  /* 0x00000000000079c5 */ /* 0x000fde0000000000 */
[----:B------:R-:W-:-:S05]  /*1610*/  NOP ;  /* 0x0000000000007918 */ /* 0x000fca0000000000 */
[----:B------:R-:W-:Y:S01]  /*1620*/  HGMMA.64x256x8.F32.TF32 R24, gdesc[UR8], R24, gsb0 ;  /* 0x07e00000081879f0 */ /* 0x000fe20008002818 */
[----:B------:R-:W-:Y:S02]  /*1630*/  UIADD3 UR8, UR6, 0x4, URZ ;  /* 0x0000000406087890 */ /* 0x000fe4000fffe03f */
[----:B------:R-:W-:Y:S01]  /*1640*/  UIADD3 UR10, UR7, 0x4, URZ ;  /* 0x00000004070a7890 */ /* 0x000fe2000fffe03f */
[----:B------:R-:W-:Y:S01]  /*1650*/  UMOV UR9, 0x40000040 ;  /* 0x4000004000097882 */ /* 0x000fe20000000000 */
[----:B------:R-:W-:Y:S01]  /*1660*/  UMOV UR11, 0x40000040 ;  /* 0x40000040000b7882 */ /* 0x000fe20000000000 */
[----:B------:R-:W-:Y:S02]  /*1670*/  WARPGROUP.DEPBAR.LE gsb0, 0x0 ;  /* 0x00008000000079c5 */ /* 0x000fe40000010000 */
        /* <DEDUP_REMOVED lines=42> */
[----:B------:R-:W-:Y:S03]  /*1920*/  HGMMA.64x256x8.F32.TF32 R24, gdesc[UR8], R24, gsb0 ;  /* 0x07e00000081879f0 */ /* 0x000fe60008002818 */
[----:B------:R-:W-:Y:S02]  /*1930*/  WARPGROUP.DEPBAR.LE gsb0, 0x0 ;  /* 0x00008000000079c5 */ /* 0x000fe40000010000 */
[----:B------:R-:W-:Y:S05]  /*1940*/  @!P1 BRA `(.L_x_22) ;  /* 0x0000000400b09947 */ /* 0x000fea0003800000 */
[----:B------:R-:W-:Y:S02]  /*1950*/  UIADD3 UR6, UR39, 0x1, URZ ;  /* 0x0000000127067890 */ /* 0x000fe4000fffe03f */
[----:B------:R-:W-:Y:S02]  /*1960*/  IMAD.U32 R3, RZ, RZ, UR39 ;  /* 0x00000027ff037e24 */ /* 0x000fe4000f8e00ff */
[----:B------:R-:W-:-:S04]  /*1970*/  UISETP.NE.AND UP0, UPT, UR6, 0x2, UPT ;  /* 0x000000020600788c */ /* 0x000fc8000bf05270 */
[----:B------:R-:W-:Y:S02]  /*1980*/  USEL UR7, URZ, 0x1, UP0 ;  /* 0x000000013f077887 */ /* 0x000fe40008000000 */
[----:B------:R-:W-:Y:S02]  /*1990*/  USEL UR6, UR6, URZ, UP0 ;  /* 0x0000003f06067287 */ /* 0x000fe40008000000 */
[----:B------:R-:W-:-:S06]  /*19a0*/  ULOP3.LUT UR7, UR38, UR7, URZ, 0x3c, !UPT ;  /* 0x0000000726077292 */ /* 0x000fcc000f8e3c3f */
[----:B------:R-:W-:-:S07]  /*19b0*/  IMAD.U32 R7, RZ, RZ, UR7 ;  /* 0x00000007ff077e24 */ /* 0x000fce000f8e00ff */
.L_x_29:
[----:B------:R-:W-:Y:S05]  /*19c0*/  @!P0 BRA `(.L_x_23) ;  /* 0x0000000000048947 */ /* 0x000fea0003800000 */
[----:B------:R-:W-:Y:S01]  /*19d0*/  BPT.TRAP 0x1 ;  /* 0x000000040000795c */ /* 0x000fe20000300000 */
.L_x_23:
[----:B------:R-:W2:Y:S01]  /*19e0*/  S2UR UR8, SR_CgaCtaId ;  /* 0x00000000000879c3 */ /* 0x000ea20000008800 */
[----:B------:R-:W-:Y:S01]  /*19f0*/  UMOV UR7, 0x400 ;  /* 0x0000040000077882 */ /* 0x000fe20000000000 */
[----:B01----:R-:W-:Y:S01]  /*1a00*/  IMAD.U32 R5, RZ, RZ, UR6 ;  /* 0x00000006ff057e24 */ /* 0x003fe2000f8e00ff */
[----:B------:R-:W-:Y:S01]  /*1a10*/  SHF.L.U32 R4, R7, 0x1f, RZ ;  /* 0x0000001f07047819 */ /* 0x000fe200000006ff */
[----:B--2---:R-:W-:-:S06]  /*1a20*/  ULEA UR7, UR8, UR7, 0x18 ;  /* 0x0000000708077291 */ /* 0x004fcc000f8ec03f */
[----:B------:R-:W-:-:S04]  /*1a30*/  IMAD.U32 R6, RZ, RZ, UR7 ;  /* 0x00000007ff067e24 */ /* 0x000fc8000f8e00ff */
[----:B------:R-:W-:-:S04]  /*1a40*/  IMAD R5, R5, 0x8, R6 ;  /* 0x0000000805057824 */ /* 0x000fc800078e0206 */
[----:B------:R0:W1:Y:S01]  /*1a50*/  SYNCS.PHASECHK.TRANS64.TRYWAIT P1, [R5+URZ], R4 ;  /* 0x00000004050075a7 */ /* 0x000062000802017f */
[----:B------:R-:W-:Y:S05]  /*1a60*/  @!P0 BRA `(.L_x_24) ;  /* 0x0000000000048947 */ /* 0x000fea0003800000 */
[----:B------:R-:W-:Y:S01]  /*1a70*/  BPT.TRAP 0x1 ;  /* 0x000000040000795c */ /* 0x000fe20000300000 */
.L_x_24:
[----:B-1----:R-:W-:Y:S05]  /*1a80*/  @P1 BRA `(.L_x_25) ;  /* 0x0000000000081947 */ /* 0x002fea0003800000 */
[----:B------:R-:W1:Y:S02]  /*1a90*/  SYNCS.PHASECHK.TRANS64.TRYWAIT P1, [R5+URZ], R4 ;  /* 0x00000004050075a7 */ /* 0x000e64000802017f */
[----:B-1----:R-:W-:Y:S05]  /*1aa0*/  @!P1 BRA `(.L_x_26) ;  /* 0x000000a000409947 */ /* 0x002fea0003800000 */
.L_x_25:
[----:B------:R-:W-:Y:S01]  /*1ab0*/  ULEA UR7, UR6, UR4, 0xb ;  /* 0x0000000406077291 */ /* 0x000fe2000f8e583f */
[----:B------:R-:W-:Y:S01]  /*1ac0*/  WARPGROUP.ARRIVE ;  /* 0x00000000000079c5 */ /* 0x000fe20000000000 */
[----:B------:R-:W-:Y:S01]  /*1ad0*/  ULEA UR12, UR6, UR5, 0xc ;  /* 0x00000005060c7291 */ /* 0x000fe2000f8e603f */
[----:B------:R-:W-:Y:S01]  /*1ae0*/  UMOV UR9, 0x40000040 ;  /* 0x4000004000097882 */ /* 0x000fe20000000000 */
[----:B------:R-:W-:-:S03]  /*1af0*/  UMOV UR11, 0x40000040 ;  /* 0x40000040000b7882 */ /* 0x000fc60000000000 */
[----:B------:R-:W-:Y:S02]  /*1b00*/  UMOV UR8, UR7 ;  /* 0x0000000700087c82 */ /* 0x000fe40008000000 */
[----:B------:R-:W-:Y:S02]  /*1b10*/  UMOV UR10, UR12 ;  /* 0x0000000c000a7c82 */ /* 0x000fe40008000000 */
[----:B------:R-:W-:Y:S01]  /*1b20*/  HGMMA.64x256x8.F32.TF32 R24, gdesc[UR8], R24, gsb0 ;  /* 0x07e00000081879f0 */ /* 0x000fe20008002818 */
        /* <DEDUP_REMOVED lines=58> */
[----:B------:R-:W-:Y:S01]  /*1ed0*/  BPT.TRAP 0x1 ;  /* 0x000000040000795c */ /* 0x000fe20000300000 */
.L_x_27:
[----:B------:R-:W-:-:S13]  /*1ee0*/  ISETP.NE.AND P1, PT, R156, RZ, PT ;  /* 0x000000ff9c00720c */ /* 0x000fda0003f25270 */
[----:B01----:R-:W-:-:S04]  /*1ef0*/  @P1 IMAD R4, R3, 0x8, R6 ;  /* 0x0000000803041824 */ /* 0x003fc800078e0206 */
[----:B------:R-:W-:-:S05]  /*1f00*/  @P1 VIADD R5, R4, 0x10 ;  /* 0x0000001004051836 */ /* 0x000fca0000000000 */
[----:B------:R-:W-:-:S04]  /*1f10*/  @P1 PRMT R5, R22, 0x654, R5 ;  /* 0x0000065416051816 */ /* 0x000fc80000000005 */
[----:B------:R0:W-:Y:S01]  /*1f20*/  @P1 SYNCS.ARRIVE.TRANS64.RED.A1T0 RZ, [R5+URZ], RZ ;  /* 0x000000ff05ff19a7 */ /* 0x0001e2000810043f */
[----:B------:R-:W-:-:S13]  /*1f30*/  ISETP.GT.U32.AND P1, PT, R19, 0x1, PT ;  /* 0x000000011300780c */ /* 0x000fda0003f24070 */
[----:B0-----:R-:W-:Y:S05]  /*1f40*/  @P1 BRA `(.L_x_28) ;  /* 0x0000000000041947 */ /* 0x001fea0003800000 */
[----:B------:R-:W-:Y:S01]  /*1f50*/  BPT.TRAP 0x1 ;  /* 0x000000040000795c */ /* 0x000fe20000300000 */
.L_x_28:
[----:B------:R-:W-:Y:S01]  /*1f60*/  UIADD3 UR6, UR6, 0x1, URZ ;  /* 0x0000000106067890 */ /* 0x000fe2000fffe03f */
[C---:B------:R-:W-:Y:S01]  /*1f70*/  ISETP.GT.AND P2, PT, R0.reuse, 0x1, PT ;  /* 0x000000010000780c */ /* 0x040fe20003f44270 */
[----:B------:R-:W-:Y:S02]  /*1f80*/  VIADD R3, R3, 0x1 ;  /* 0x0000000103037836 */ /* 0x000fe40000000000 */
[----:B------:R-:W-:Y:S01]  /*1f90*/  UISETP.NE.AND UP0, UPT, UR6, 0x2, UPT ;  /* 0x000000020600788c */ /* 0x000fe2000bf05270 */
[----:B------:R-:W-:Y:S02]  /*1fa0*/  VIADD R0, R0, 0xffffffff ;  /* 0xffffffff00007836 */ /* 0x000fe40000000000 */
[C---:B------:R-:W-:Y:S01]  /*1fb0*/  ISETP.NE.AND P1, PT, R3.reuse, 0x2, PT ;  /* 0x000000020300780c */ /* 0x040fe20003f25270 */
[----:B------:R-:W-:Y:S02]  /*1fc0*/  USEL UR7, URZ, 0x1, UP0 ;  /* 0x000000013f077887 */ /* 0x000fe40008000000 */
[----:B------:R-:W-:Y:S01]  /*1fd0*/  USEL UR6, UR6, URZ, UP0 ;  /* 0x0000003f06067287 */ /* 0x000fe20008000000 */
[----:B------:R-:W-:-:S03]  /*1fe0*/  SEL R3, R3, RZ, P1 ;  /* 0x000000ff03037207 */ /* 0x000fc60000800000 */
[----:B------:R-:W-:Y:S01]  /*1ff0*/  LOP3.LUT R7, R7, UR7, RZ, 0x3c, !PT ;  /* 0x0000000707077c12 */ /* 0x000fe2000f8e3cff */
[----:B------:R-:W-:Y:S07]  /*2000*/  @P2 BRA `(.L_x_29) ;  /* 0xfffffff8006c2947 */ /* 0x000fee000383ffff */
.L_x_22:
[----:B------:R-:W2:Y:S02]  /*2010*/  LDC R0, c[0x0][0x28c] ;  /* 0x0000a300ff007b82 */ /* 0x000ea40000000800 */
[----:B--2---:R-:W-:-:S13]  /*2020*/  ISETP.GE.AND P1, PT, R0, 0x1, PT ;  /* 0x000000010000780c */ /* 0x004fda0003f26270 */
[----:B------:R-:W-:Y:S05]  /*2030*/  @!P1 BRA `(.L_x_30) ;  /* 0x0000000000409947 */ /* 0x000fea0003800000 */
[----:B------:R-:W-:Y:S05]  /*2040*/  @!P0 BRA `(.L_x_31) ;  /* 0x0000000000048947 */ /* 0x000fea0003800000 */
[----:B------:R-:W-:Y:S01]  /*2050*/  BPT.TRAP 0x1 ;  /* 0x000000040000795c */ /* 0x000fe20000300000 */
.L_x_31:
[----:B------:R-:W-:Y:S01]  /*2060*/  ISETP.NE.AND P0, PT, R156, RZ, PT ;  /* 0x000000ff9c00720c */ /* 0x000fe20003f05270 */
[----:B------:R-:W-:-:S12]  /*2070*/  UISETP.LT.AND UP1, UPT, UR40, 0x1, UPT ;  /* 0x000000012800788c */ /* 0x000fd8000bf21270 */
[----:B------:R-:W-:-:S05]  /*2080*/  VOTEU.ANY UP0, P0 ;  /* 0x00000000003f7886 */ /* 0x000fca0000000100 */
[----:B------:R-:W-:-:S04]  /*2090*/  @UP0 USEL UR4, UR40, 0x1, UP1 ;  /* 0x0000000128040887 */ /* 0x000fc80008800000 */
[----:B------:R-:W-:-:S06]  /*20a0*/  @UP0 UIADD3 UR4, UR39, UR40, -UR4 ;  /* 0x0000002827040290 */ /* 0x000fcc000fffe804 */
[----:B------:R-:W-:-:S04]  /*20b0*/  IMAD.U32 R0, RZ, RZ, UR4 ;  /* 0x00000004ff007e24 */ /* 0x000fc8000f8e00ff */
[----:B------:R-:W-:-:S05]  /*20c0*/  @P0 IMAD.SHL.U32 R0, R0, 0x8, RZ ;  /* 0x0000000800000824 */ /* 0x000fca00078e00ff */
[----:B------:R-:W-:-:S04]  /*20d0*/  @P0 LOP3.LUT R0, R0, 0x8, RZ, 0xc0, !PT ;  /* 0x0000000800000812 */ /* 0x000fc800078ec0ff */
[----:B------:R-:W-:-:S04]  /*20e0*/  @P0 IADD3 R3, R6, 0x10, R0 ;  /* 0x0000001006030810 */ /* 0x000fc80007ffe000 */
[----:B------:R-:W-:-:S04]  /*20f0*/  @P0 PRMT R3, R22, 0x654, R3 ;  /* 0x0000065416030816 */ /* 0x000fc80000000003 */
[----:B------:R2:W-:Y:S01]  /*2100*/  @P0 SYNCS.ARRIVE.TRANS64.RED.A1T0 RZ, [R3+URZ], RZ ;  /* 0x000000ff03ff09a7 */ /* 0x0005e2000810043f */
[----:B------:R-:W-:-:S13]  /*2110*/  ISETP.GT.U32.AND P0, PT, R19, 0x1, PT ;  /* 0x000000011300780c */ /* 0x000fda0003f04070 */
[----:B--2---:R-:W-:Y:S05]  /*2120*/  @P0 BRA `(.L_x_30) ;  /* 0x0000000000040947 */ /* 0x004fea0003800000 */
[----:B------:R-:W-:Y:S01]  /*2130*/  BPT.TRAP 0x1 ;  /* 0x000000040000795c */ /* 0x000fe20000300000 */
.L_x_30:
[----:B------:R-:W2:Y:S01]  /*2140*/  LDC R7, c[0x0][0x288] ;  /* 0x0000a200ff077b82 */ /* 0x000ea20000000800 */
[--C-:B------:R-:W-:Y:S01]  /*2150*/  SHF.R.U32.HI R0, RZ, 0x2, R18.reuse ;  /* 0x00000002ff007819 */ /* 0x100fe20000011612 */
[----:B------:R-:W-:Y:S01]  /*2160*/  UIADD3 UR39, UR40, UR39, URZ ;  /* 0x0000002728277290 */ /* 0x000fe2000fffe03f */
[----:B01----:R-:W-:Y:S01]  /*2170*/  LOP3.LUT R4, R18, 0x60, RZ, 0xc0, !PT ;  /* 0x0000006012047812 */ /* 0x003fe200078ec0ff */
[----:B------:R-:W-:Y:S01]  /*2180*/  ULDC UR8, c[0x0][0x284] ;  /* 0x0000a10000087ab9 */ /* 0x000fe20000000800 */
[----:B------:R-:W-:Y:S01]  /*2190*/  SHF.R.U32.HI R5, RZ, 0x7, R18 ;  /* 0x00000007ff057819 */ /* 0x000fe20000011612 */
[----:B------:R-:W-:Y:S01]  /*21a0*/  USHF.R.U32.HI UR4, URZ, 0x1, UR39 ;  /* 0x000000013f047899 */ /* 0x000fe20008011627 */
[----:B------:R-:W-:Y:S01]  /*21b0*/  LOP3.LUT R3, R0, 0x7, RZ, 0xc0, !PT ;  /* 0x0000000700037812 */ /* 0x000fe200078ec0ff */
[----:B------:R-:W-:Y:S01]  /*21c0*/  UISETP.GT.U32.AND UP1, UPT, UR39, 0x1, UPT ;  /* 0x000000012700788c */ /* 0x000fe2000bf24070 */
[----:B------:R-:W-:Y:S01]  /*21d0*/  SHF.R.U32.HI R10, RZ, 0x1, R4 ;  /* 0x00000001ff0a7819 */ /* 0x000fe20000011604 */
[----:B------:R-:W-:Y:S01]  /*21e0*/  IMAD.SHL.U32 R4, R18, 0x2, RZ ;  /* 0x0000000212047824 */ /* 0x000fe200078e00ff */
[----:B------:R-:W-:Y:S01]  /*21f0*/  LOP3.LUT R0, R5, 0x1, RZ, 0xc0, !PT ;  /* 0x0000000105007812 */ /* 0x000fe200078ec0ff */
[----:B------:R-:W-:Y:S01]  /*2200*/  ULOP3.LUT UR4, UR4, 0x1, URZ, 0xc0, !UPT ;  /* 0x0000000104047892 */ /* 0x000fe2000f8ec03f */
[----:B------:R-:W-:Y:S01]  /*2210*/  IADD3 R5, RZ, -R10, -R3 ;  /* 0x8000000aff057210 */ /* 0x000fe20007ffe803 */
[----:B------:R-:W-:Y:S01]  /*2220*/  ULDC.64 UR6, c[0x0][0x5d0] ;  /* 0x0001740000067ab9 */ /* 0x000fe20000000a00 */
[----:B------:R-:W-:Y:S01]  /*2230*/  LOP3.LUT R9, R4, 0x6, RZ, 0xc0, !PT ;  /* 0x0000000604097812 */ /* 0x000fe200078ec0ff */
[C---:B------:R-:W-:Y:S01]  /*2240*/  IMAD.SHL.U32 R6, R0.reuse, 0x40, RZ ;  /* 0x0000004000067824 */ /* 0x040fe200078e00ff */
[----:B------:R-:W-:Y:S01]  /*2250*/  UISETP.NE.U32.AND UP0, UPT, UR4, 0x1, UPT ;  /* 0x000000010400788c */ /* 0x000fe2000bf05070 */
[----:B------:R-:W-:Y:S01]  /*2260*/  IMAD R11, R0, -0x40, R5 ;  /* 0xffffffc0000b7824 */ /* 0x000fe200078e0205 */
[----:B------:R-:W-:Y:S01]  /*2270*/  LOP3.LUT R0, R18, 0x3, RZ, 0xc0, !PT ;  /* 0x0000000312007812 */ /* 0x000fe200078ec0ff */
[----:B------:R-:W-:Y:S01]  /*2280*/  UISETP.LT.U32.AND UP1, UPT, UR40, 0x2, UP1 ;  /* 0x000000022800788c */ /* 0x000fe20008f21070 */
[----:B------:R-:W-:Y:S01]  /*2290*/  PRMT R8, R9, 0x6540, R152 ;  /* 0x0000654009087816 */ /* 0x000fe20000000098 */
[----:B------:R-:W-:Y:S01]  /*22a0*/  IMAD.SHL.U32 R152, R152, 0x100, RZ ;  /* 0x0000010098987824 */ /* 0x000fe200078e00ff */
[----:B------:R-:W-:Y:S01]  /*22b0*/  SHF.R.S32.HI R21, RZ, 0x1f, R23 ;  /* 0x0000001fff157819 */ /* 0x000fe20000011417 */
[----:B--2---:R-:W-:Y:S01]  /*22c0*/  IMAD R13, R0, -0x2, R7 ;  /* 0xfffffffe000d7824 */ /* 0x004fe200078e0207 */
[----:B------:R-:W-:Y:S01]  /*22d0*/  UISETP.GT.U32.AND UP0, UPT, UR40, 0x1, !UP0 ;  /* 0x000000012800788c */ /* 0x000fe2000c704070 */
[----:B------:R-:W-:Y:S01]  /*22e0*/  IMAD.SHL.U32 R0, R153, 0x80, RZ ;  /* 0x0000008099007824 */ /* 0x000fe200078e00ff */
[----:B------:R-:W-:Y:S01]  /*22f0*/  ISETP.GE.AND P0, PT, R152, R7, PT ;  /* 0x000000079800720c */ /* 0x000fe20003f06270 */
[----:B------:R-:W-:Y:S01]  /*2300*/  IMAD R4, R21, UR6, RZ ;  /* 0x0000000615047c24 */ /* 0x000fe2000f8e02ff */
[----:B------:R-:W-:Y:S01]  /*2310*/  SHF.R.S32.HI R9, RZ, 0x1f, R8 ;  /* 0x0000001fff097819 */ /* 0x000fe20000011408 */
[----:B------:R-:W-:Y:S01]  /*2320*/  USEL UR5, URZ, 0x1, !UP1 ;  /* 0x000000013f057887 */ /* 0x000fe2000c800000 */
[----:B------:R-:W-:Y:S01]  /*2330*/  ISETP.GE.OR P0, PT, R0, UR8, P0 ;  /* 0x0000000800007c0c */ /* 0x000fe20008706670 */
[----:B------:R-:W-:Y:S01]  /*2340*/  USEL UR4, URZ, 0x1, !UP0 ;  /* 0x000000013f047887 */ /* 0x000fe2000c000000 */
[----:B------:R-:W-:Y:S01]  /*2350*/  LOP3.LUT R3, R6, 0x40, R3, 0xe2, !PT ;  /* 0x0000004006037812 */ /* 0x000fe200078ee203 */
[----:B------:R-:W-:Y:S01]  /*2360*/  IMAD.WIDE R6, R153, 0x80, RZ ;  /* 0x0000008099067825 */ /* 0x000fe200078e02ff */
[----:B------:R-:W-:Y:S01]  /*2370*/  ULOP3.LUT UR39, UR39, 0x1, URZ, 0xc0, !UPT ;  /* 0x0000000127277892 */ /* 0x000fe2000f8ec03f */
[----:B------:R-:W-:Y:S01]  /*2380*/  IADD3 R0, -R0, UR8, R11 ;  /* 0x0000000800007c10 */ /* 0x000fe2000fffe10b */
[----:B------:R-:W-:Y:S01]  /*2390*/  ULOP3.LUT UR38, UR4, UR38, UR5, 0x96, !UPT ;  /* 0x0000002604267292 */ /* 0x000fe2000f8e9605 */
[C---:B------:R-:W-:Y:S01]  /*23a0*/  IMAD R15, R23.reuse, UR7, R4 ;  /* 0x00000007170f7c24 */ /* 0x040fe2000f8e0204 */
[----:B------:R-:W-:Y:S01]  /*23b0*/  LOP3.LUT R171, R6, R3, R10, 0xfe, !PT ;  /* 0x0000000306ab7212 */ /* 0x000fe200078efe0a */
[----:B------:R-:W-:-:S04]  /*23c0*/  IMAD.WIDE.U32 R4, R23, UR6, R8 ;  /* 0x0000000617047c25 */ /* 0x000fc8000f8e0008 */
[----:B------:R-:W-:Y:S02]  /*23d0*/  IMAD.IADD R5, R5, 0x1, R15 ;  /* 0x0000000105057824 */ /* 0x000fe400078e020f */
[----:B------:R-:W-:Y:S02]  /*23e0*/  IMAD.IADD R3, R13, 0x1, -R152 ;  /* 0x000000010d037824 */ /* 0x000fe400078e0a98 */
[----:B------:R-:W-:Y:S01]  /*23f0*/  IMAD.MOV.U32 R153, RZ, RZ, -0x1 ;  /* 0xffffffffff997424 */ /* 0x000fe200078e00ff */
[----:B------:R-:W-:Y:S06]  /*2400*/  @P0 BRA `(.L_x_32) ;  /* 0x0000007800d80947 */ /* 0x000fec0003800000 */
[----:B------:R-:W0:Y:S01]  /*2410*/  LDC.64 R10, c[0x0][0x5c8] ;  /* 0x00017200ff0a7b82 */ /* 0x000e220000000a00 */
[----:B-----5:R-:W-:Y:S01]  /*2420*/  FSETP.NEU.AND P0, PT, R155, RZ, PT ;  /* 0x000000ff9b00720b */ /* 0x020fe20003f0d000 */
[----:B------:R-:W-:Y:S01]  /*2430*/  BSSY B0, `(.L_x_32) ;  /* 0x00007b3000007945 */ /* 0x000fe20003800000 */
[----:B------:R-:W-:-:S04]  /*2440*/  ISETP.GT.AND P2, PT, R3, RZ, PT ;  /* 0x000000ff0300720c */ /* 0x000fc80003f44270 */
[----:B------:R-:W-:Y:S01]  /*2450*/  ISETP.GT.AND P4, PT, R0, RZ, P2 ;  /* 0x000000ff0000720c */ /* 0x000fe20001784270 */
[-C--:B0-----:R-:W-:Y:S02]  /*2460*/  IMAD R12, R7, R10.reuse, RZ ;  /* 0x0000000a070c7224 */ /* 0x081fe400078e02ff */
[----:B------:R-:W-:-:S04]  /*2470*/  IMAD.WIDE.U32 R162, R171, R10, R4 ;  /* 0x0000000aaba27225 */ /* 0x000fc800078e0004 */
[----:B------:R-:W-:-:S04]  /*2480*/  IMAD R5, R171, R11, R12 ;  /* 0x0000000bab057224 */ /* 0x000fc800078e020c */
[----:B------:R-:W-:Y:S01]  /*2490*/  IMAD.IADD R173, R163, 0x1, R5 ;  /* 0x00000001a3ad7824 */ /* 0x000fe200078e0205 */
[----:B------:R-:W-:Y:S06]  /*24a0*/  @!P0 BRA `(.L_x_33) ;  /* 0x0000005400948947 */ /* 0x000fec0003800000 */
[----:B------:R-:W0:Y:S01]  /*24b0*/  LDC.64 R14, c[0x0][0x5b8] ;  /* 0x00016e00ff0e7b82 */ /* 0x000e220000000a00 */
[----:B------:R-:W-:-:S07]  /*24c0*/  ULDC.64 UR4, c[0x0][0x5c0] ;  /* 0x0001700000047ab9 */ /* 0x000fce0000000a00 */
[----:B------:R-:W1:Y:S08]  /*24d0*/  LDC.64 R168, c[0x0][0x5b0] ;  /* 0x00016c00ffa87b82 */ /* 0x000e700000000a00 */
[----:B------:R-:W2:Y:S01]  /*24e0*/  LDC.64 R12, c[0x0][0x5a8] ;  /* 0x00016a00ff0c7b82 */ /* 0x000ea20000000a00 */
[-C--:B0-----:R-:W-:Y:S02]  /*24f0*/  IMAD R4, R21, R14.reuse, RZ ;  /* 0x0000000e15047224 */ /* 0x081fe400078e02ff */
[----:B------:R-:W-:-:S04]  /*2500*/  IMAD.WIDE.U32 R164, R23, R14, R8 ;  /* 0x0000000e17a47225 */ /* 0x000fc800078e0008 */
[----:B------:R-:W-:Y:S02]  /*2510*/  IMAD R163, R23, R15, R4 ;  /* 0x0000000f17a37224 */ /* 0x000fe400078e0204 */
[-C--:B-1----:R-:W-:Y:S02]  /*2520*/  IMAD R6, R7, R168.reuse, RZ ;  /* 0x000000a807067224 */ /* 0x082fe400078e02ff */
[----:B------:R-:W-:Y:S02]  /*2530*/  IMAD.IADD R21, R165, 0x1, R163 ;  /* 0x00000001a5157824 */ /* 0x000fe400078e02a3 */
[----:B------:R-:W-:Y:S02]  /*2540*/  IMAD.MOV.U32 R20, RZ, RZ, R164 ;  /* 0x000000ffff147224 */ /* 0x000fe400078e00a4 */
[C---:B------:R-:W-:Y:S02]  /*2550*/  IMAD R167, R171.reuse, R169, R6 ;  /* 0x000000a9aba77224 */ /* 0x040fe400078e0206 */
[----:B------:R-:W-:-:S04]  /*2560*/  IMAD.WIDE.U32 R4, R171, R168, R20 ;  /* 0x000000a8ab047225 */ /* 0x000fc800078e0014 */
[----:B------:R-:W-:Y:S01]  /*2570*/  IMAD.IADD R5, R5, 0x1, R167 ;  /* 0x0000000105057824 */ /* 0x000fe200078e02a7 */
[----:B--2---:R-:W-:-:S04]  /*2580*/  LEA R6, P0, R4, R12, 0x2 ;  /* 0x0000000c04067211 */ /* 0x004fc800078010ff */
[----:B------:R-:W-:-:S05]  /*2590*/  LEA.HI.X R7, R4, R13, R5, 0x2, P0 ;  /* 0x0000000d04077211 */ /* 0x000fca00000f1405 */
[----:B------:R0:W2:Y:S01]  /*25a0*/  @P4 LDG.E.LTC128B R15, desc[UR36][R6.64] ;  /* 0x00000024060f4981 */ /* 0x0000a2000c1e1920 */
[----:B------:R-:W-:Y:S01]  /*25b0*/  IMAD.WIDE.U32 R4, R171, R168, R8 ;  /* 0x000000a8ab047225 */ /* 0x000fe200078e0008 */
[----:B------:R-:W-:Y:S01]  /*25c0*/  ISETP.GT.AND P0, PT, R3, 0x1, PT ;  /* 0x000000010300780c */ /* 0x000fe20003f04270 */
[----:B------:R-:W-:Y:S02]  /*25d0*/  BSSY B1, `(.L_x_34) ;  /* 0x0000013000017945 */ /* 0x000fe40003800000 */
[----:B------:R-:W-:Y:S02]  /*25e0*/  IMAD.IADD R5, R167, 0x1, R5 ;  /* 0x00000001a7057824 */ /* 0x000fe400078e0205 */
[----:B------:R-:W-:Y:S02]  /*25f0*/  IMAD.SHL.U32 R160, R168, 0x8, RZ ;  /* 0x00000008a8a07824 */ /* 0x000fe400078e00ff */
[----:B------:R-:W-:Y:S01]  /*2600*/  IMAD.WIDE.U32 R158, R23, R14, R4 ;  /* 0x0000000e179e7225 */ /* 0x000fe200078e0004 */
[----:B------:R-:W-:-:S03]  /*2610*/  LEA R4, P1, R162, UR4, 0x2 ;  /* 0x00000004a2047c11 */ /* 0x000fc6000f8210ff */
[----:B0-----:R-:W-:Y:S01]  /*2620*/  IMAD.IADD R7, R163, 0x1, R159 ;  /* 0x00000001a3077824 */ /* 0x001fe200078e029f */
[----:B------:R-:W-:Y:S02]  /*2630*/  LEA.HI.X R5, R162, UR5, R173, 0x2, P1 ;  /* 0x00000005a2057c11 */ /* 0x000fe400088f14ad */
[----:B------:R-:W-:Y:S02]  /*2640*/  ISETP.GT.AND P1, PT, R0, RZ, P0 ;  /* 0x000000ff0000720c */ /* 0x000fe40000724270 */
[----:B------:R-:W-:-:S04]  /*2650*/  LEA R6, P3, R158, R12, 0x2 ;  /* 0x0000000c9e067211 */ /* 0x000fc800078610ff */
[----:B------:R-:W-:Y:S02]  /*2660*/  LEA.HI.X R7, R158, R13, R7, 0x2, P3 ;  /* 0x0000000d9e077211 */ /* 0x000fe400018f1407 */
[----:B--2---:R-:W-:-:S05]  /*2670*/  LOP3.LUT R152, R15, 0xffffe000, RZ, 0xc0, !PT ;  /* 0xffffe0000f987812 */ /* 0x004fca00078ec0ff */
[----:B------:R-:W-:-:S04]  /*2680*/  FMUL R161, R152, R155 ;  /* 0x0000009b98a17220 */ /* 0x000fc80000400000 */
[----:B------:R-:W-:Y:S01]  /*2690*/  FFMA R175, R24, R154, R161 ;  /* 0x0000009a18af7223 */ /* 0x000fe200000000a1 */
[----:B------:R-:W-:-:S04]  /*26a0*/  SHF.L.U64.HI R161, R168, 0x3, R169 ;  /* 0x00000003a8a17819 */ /* 0x000fc800000102a9 */
[----:B------:R-:W-:Y:S01]  /*26b0*/  F2FP.TF32.F32.PACK_B R175, R175 ;  /* 0x000000afffaf723e */ /* 0x000fe200024050ff */
[----:B------:R-:W-:-:S04]  /*26c0*/  IMAD.WIDE.U32 R160, R171, R168, R160 ;  /* 0x000000a8aba07225 */ /* 0x000fc800078e00a0 */
[----:B------:R0:W-:Y:S01]  /*26d0*/  @P4 STG.E desc[UR36][R4.64], R175 ;  /* 0x000000af04004986 */ /* 0x0001e2000c101924 */
[----:B------:R-:W-:Y:S05]  /*26e0*/  @!P1 BRA `(.L_x_35) ;  /* 0x0000000000049947 */ /* 0x000fea0003800000 */
[----:B------:R1:W5:Y:S02]  /*26f0*/  LDG.E.LTC128B R15, desc[UR36][R6.64+0x4] ;  /* 0x00000424060f7981 */ /* 0x000364000c1e1920 */
.L_x_35:
[----:B------:R-:W-:Y:S05]  /*2700*/  BSYNC B1 ;  /* 0x0000000000017941 */ /* 0x000fea0003800000 */
.L_x_34:
[----:B-----5:R-:W-:Y:S01]  /*2710*/  LOP3.LUT R20, R15, 0xffffe000, RZ, 0xc0, !PT ;  /* 0xffffe0000f147812 */ /* 0x020fe200078ec0ff */
[----:B------:R-:W-:Y:S01]  /*2720*/  IMAD.IADD R167, R167, 0x1, R161 ;  /* 0x00000001a7a77824 */ /* 0x000fe200078e02a1 */
[----:B------:R-:W-:Y:S01]  /*2730*/  IADD3 R164, P3, R164, R160, RZ ;  /* 0x000000a0a4a47210 */ /* 0x000fe20007f7e0ff */
[----:B------:R-:W-:Y:S01]  /*2740*/  IMAD.MOV.U32 R152, RZ, RZ, R15 ;  /* 0x000000ffff987224 */ /* 0x000fe200078e000f */
[----:B------:R-:W-:Y:S01]  /*2750*/  ISETP.GT.AND P2, PT, R0, 0x8, P2 ;  /* 0x000000080000780c */ /* 0x000fe20001744270 */
[----:B------:R-:W-:Y:S02]  /*2760*/  FMUL R20, R20, R155 ;  /* 0x0000009b14147220 */ /* 0x000fe40000400000 */
[----:B------:R-:W-:Y:S02]  /*2770*/  IMAD.X R21, R167, 0x1, R21, P3 ;  /* 0x00000001a7157824 */ /* 0x000fe400018e0615 */
[----:B------:R-:W-:Y:S01]  /*2780*/  FFMA R159, R25, R154, R20 ;  /* 0x0000009a199f7223 */ /* 0x000fe20000000014 */
[----:B------:R-:W-:-:S04]  /*2790*/  LEA R20, P3, R164, R12, 0x2 ;  /* 0x0000000ca4147211 */ /* 0x000fc800078610ff */
[----:B------:R-:W-:Y:S02]  /*27a0*/  F2FP.TF32.F32.PACK_B R159, R159 ;  /* 0x0000009fff9f723e */ /* 0x000fe400024050ff */
[----:B------:R-:W-:-:S03]  /*27b0*/  LEA.HI.X R21, R164, R13, R21, 0x2, P3 ;  /* 0x0000000da4157211 */ /* 0x000fc600018f1415 */
[----:B------:R2:W-:Y:S04]  /*27c0*/  @P1 STG.E desc[UR36][R4.64+0x4], R159 ;  /* 0x0000049f04001986 */ /* 0x0005e8000c101924 */
[----:B------:R-:W3:Y:S01]  /*27d0*/  @P2 LDG.E.LTC128B R152, desc[UR36][R20.64] ;  /* 0x0000002414982981 */ /* 0x000ee2000c1e1920 */
[----:B------:R-:W-:Y:S01]  /*27e0*/  IADD3 R8, P1, R8, R160, RZ ;  /* 0x000000a008087210 */ /* 0x000fe20007f3e0ff */
[----:B------:R-:W-:Y:S01]  /*27f0*/  BSSY B1, `(.L_x_36) ;  /* 0x0000011000017945 */ /* 0x000fe20003800000 */
[----:B------:R-:W-:Y:S02]  /*2800*/  SHF.L.U64.HI R11, R10, 0x5, R11 ;  /* 0x000000050a0b7819 */ /* 0x000fe4000001020b */
[----:B------:R-:W-:Y:S01]  /*2810*/  ISETP.GT.AND P0, PT, R0, 0x8, P0 ;  /* 0x000000080000780c */ /* 0x000fe20000704270 */
[----:B------:R-:W-:Y:S01]  /*2820*/  IMAD.X R9, R9, 0x1, R167, P1 ;  /* 0x0000000109097824 */ /* 0x000fe200008e06a7 */
[----:B------:R-:W-:Y:S01]  /*2830*/  LEA R10, P1, R10, R4, 0x5 ;  /* 0x000000040a0a7211 */ /* 0x000fe200078228ff */
[----:B------:R-:W-:-:S04]  /*2840*/  IMAD.WIDE.U32 R14, R23, R14, R8 ;  /* 0x0000000e170e7225 */ /* 0x000fc800078e0008 */
[----:B------:R-:W-:Y:S01]  /*2850*/  IMAD.X R11, R11, 0x1, R5, P1 ;  /* 0x000000010b0b7824 */ /* 0x000fe200008e0605 */
[----:B------:R-:W-:Y:S01]  /*2860*/  LEA R8, P3, R14, R12, 0x2 ;  /* 0x0000000c0e087211 */ /* 0x000fe200078610ff */
[----:B------:R-:W-:-:S05]  /*2870*/  IMAD.IADD R9, R163, 0x1, R15 ;  /* 0x00000001a3097824 */ /* 0x000fca00078e020f */
[----:B------:R-:W-:Y:S02]  /*2880*/  LEA.HI.X R9, R14, R13, R9, 0x2, P3 ;  /* 0x0000000d0e097211 */ /* 0x000fe400018f1409 */
[----:B---3--:R-:W-:-:S05]  /*2890*/  LOP3.LUT R24, R152, 0xffffe000, RZ, 0xc0, !PT ;  /* 0xffffe00098187812 */ /* 0x008fca00078ec0ff */
[----:B------:R-:W-:-:S04]  /*28a0*/  FMUL R25, R24, R155 ;  /* 0x0000009b18197220 */ /* 0x000fc80000400000 */
[----:B------:R-:W-:-:S05]  /*28b0*/  FFMA R25, R26, R154, R25 ;  /* 0x0000009a1a197223 */ /* 0x000fca0000000019 */
[----:B------:R-:W-:-:S05]  /*28c0*/  F2FP.TF32.F32.PACK_B R25, R25 ;  /* 0x00000019ff19723e */ /* 0x000fca00024050ff */
[----:B------:R2:W-:Y:S01]  /*28d0*/  @P2 STG.E desc[UR36][R10.64], R25 ;  /* 0x000000190a002986 */ /* 0x0005e2000c101924 */
[----:B------:R-:W-:Y:S05]  /*28e0*/  @!P0 BRA `(.L_x_37) ;  /* 0x0000000000048947 */ /* 0x000fea0003800000 */
[----:B------:R3:W5:Y:S02]  /*28f0*/  LDG.E.LTC128B R152, desc[UR36][R8.64+0x4] ;  /* 0x0000042408987981 */ /* 0x000764000c1e1920 */
.L_x_37:
[----:B------:R-:W-:Y:S05]  /*2900*/  BSYNC B1 ;  /* 0x0000000000017941 */ /* 0x000fea0003800000 */
.L_x_36:
[----:B-----5:R-:W-:Y:S01]  /*2910*/  LOP3.LUT R12, R152, 0xffffe000, RZ, 0xc0, !PT ;  /* 0xffffe000980c7812 */ /* 0x020fe200078ec0ff */
[----:B------:R-:W-:Y:S01]  /*2920*/  BSSY B1, `(.L_x_38) ;  /* 0x0000009000017945 */ /* 0x000fe20003800000 */
[----:B------:R-:W-:-:S03]  /*2930*/  ISETP.GT.AND P1, PT, R3, 0x8, PT ;  /* 0x000000080300780c */ /* 0x000fc60003f24270 */
[----:B------:R-:W-:Y:S01]  /*2940*/  FMUL R12, R12, R155 ;  /* 0x0000009b0c0c7220 */ /* 0x000fe20000400000 */
[----:B------:R-:W-:-:S03]  /*2950*/  ISETP.GT.AND P2, PT, R0, RZ, P1 ;  /* 0x000000ff0000720c */ /* 0x000fc60000f44270 */
[----:B------:R-:W-:-:S05]  /*2960*/  FFMA R27, R27, R154, R12 ;  /* 0x0000009a1b1b7223 */ /* 0x000fca000000000c */
[----:B------:R-:W-:-:S05]  /*2970*/  F2FP.TF32.F32.PACK_B R27, R27 ;  /* 0x0000001bff1b723e */ /* 0x000fca00024050ff */
[----:B------:R4:W-:Y:S01]  /*2980*/  @P0 STG.E desc[UR36][R10.64+0x4], R27 ;  /* 0x0000041b0a000986 */ /* 0x0009e2000c101924 */
[----:B------:R-:W-:Y:S05]  /*2990*/  @!P2 BRA `(.L_x_39) ;  /* 0x000000000004a947 */ /* 0x000fea0003800000 */
[----:B------:R0:W5:Y:S02]  /*29a0*/  LDG.E.LTC128B R152, desc[UR36][R6.64+0x20] ;  /* 0x0000202406987981 */ /* 0x000164000c1e1920 */
.L_x_39:
[----:B------:R-:W-:Y:S05]  /*29b0*/  BSYNC B1 ;  /* 0x0000000000017941 */ /* 0x000fea0003800000 */
.L_x_38:
        /* <DEDUP_REMOVED lines=10> */
.L_x_41:
[----:B------:R-:W-:Y:S05]  /*2a60*/  BSYNC B1 ;  /* 0x0000000000017941 */ /* 0x000fea0003800000 */
.L_x_40:
[----:B-----5:R-:W-:Y:S01]  /*2a70*/  LOP3.LUT R12, R152, 0xffffe000, RZ, 0xc0, !PT ;  /* 0xffffe000980c7812 */ /* 0x020fe200078ec0ff */
[----:B------:R-:W-:Y:S01]  /*2a80*/  BSSY B1, `(.L_x_42) ;  /* 0x0000008000017945 */ /* 0x000fe20003800000 */
[----:B------:R-:W-:-:S03]  /*2a90*/  ISETP.GT.AND P1, PT, R0, 0x8, P1 ;  /* 0x000000080000780c */ /* 0x000fc60000f24270 */
[----:B------:R-:W-:-:S04]  /*2aa0*/  FMUL R12, R12, R155 ;  /* 0x0000009b0c0c7220 */ /* 0x000fc80000400000 */
[----:B------:R-:W-:-:S05]  /*2ab0*/  FFMA R29, R29, R154, R12 ;  /* 0x0000009a1d1d7223 */ /* 0x000fca000000000c */
[----:B------:R-:W-:-:S05]  /*2ac0*/  F2FP.TF32.F32.PACK_B R29, R29 ;  /* 0x0000001dff1d723e */ /* 0x000fca00024050ff */
[----:B------:R0:W-:Y:S01]  /*2ad0*/  @P3 STG.E desc[UR36][R4.64+0x24], R29 ;  /* 0x0000241d04003986 */ /* 0x0001e2000c101924 */
[----:B------:R-:W-:Y:S05]  /*2ae0*/  @!P1 BRA `(.L_x_43) ;  /* 0x0000000000049947 */ /* 0x000fea0003800000 */
[----:B------:R0:W5:Y:S02]  /*2af0*/  LDG.E.LTC128B R152, desc[UR36][R8.64+0x20] ;  /* 0x0000202408987981 */ /* 0x000164000c1e1920 */
.L_x_43:
[----:B------:R-:W-:Y:S05]  /*2b00*/  BSYNC B1 ;  /* 0x0000000000017941 */ /* 0x000fea0003800000 */
.L_x_42:
[----:B-----5:R-:W-:Y:S01]  /*2b10*/  LOP3.LUT R12, R152, 0xffffe000, RZ, 0xc0, !PT ;  /* 0xffffe000980c7812 */ /* 0x020fe200078ec0ff */
[----:B------:R-:W-:Y:S01]  /*2b20*/  BSSY B1, `(.L_x_44) ;  /* 0x0000008000017945 */ /* 0x000fe20003800000 */
[----:B------:R-:W-:-:S03]  /*2b30*/  ISETP.GT.AND P0, PT, R0, 0x8, P0 ;  /* 0x000000080000780c */ /* 0x000fc60000704270 */
[----:B0-----:R-:W-:-:S04]  /*2b40*/  FMUL R13, R12, R155 ;  /* 0x0000009b0c0d7220 */ /* 0x001fc80000400000 */
[----:B------:R-:W-:-:S05]  /*2b50*/  FFMA R13, R30, R154, R13 ;  /* 0x0000009a1e0d7223 */ /* 0x000fca000000000d */
[----:B------:R-:W-:-:S05]  /*2b60*/  F2FP.TF32.F32.PACK_B R13, R13 ;  /* 0x0000000dff0d723e */ /* 0x000fca00024050ff */
[----:B------:R0:W-:Y:S01]  /*2b70*/  @P1 STG.E desc[UR36][R10.64+0x20], R13 ;  /* 0x0000200d0a001986 */ /* 0x0001e2000c101924 */
[----:B------:R-:W-:Y:S05]  /*2b80*/  @!P0 BRA `(.L_x_45) ;  /* 0x0000000000048947 */ /* 0x000fea0003800000 */
[----:B------:R0:W5:Y:S02]  /*2b90*/  LDG.E.LTC128B R152, desc[UR36][R8.64+0x24] ;  /* 0x0000242408987981 */ /* 0x000164000c1e1920 */
.L_x_45:
[----:B------:R-:W-:Y:S05]  /*2ba0*/  BSYNC B1 ;  /* 0x0000000000017941 */ /* 0x000fea0003800000 */
.L_x_44:
        /* <DEDUP_REMOVED lines=10> */
.L_x_47:
[----:B------:R-:W-:Y:S05]  /*2c50*/  BSYNC B1 ;  /* 0x0000000000017941 */ /* 0x000fea0003800000 */
.L_x_46:
[----:B-----5:R-:W-:Y:S01]  /*2c60*/  LOP3.LUT R12, R152, 0xffffe000, RZ, 0xc0, !PT ;  /* 0xffffe000980c7812 */ /* 0x020fe200078ec0ff */
[----:B------:R-:W-:Y:S01]  /*2c70*/  BSSY B1, `(.L_x_48) ;  /* 0x0000009000017945 */ /* 0x000fe20003800000 */
[----:B------:R-:W-:-:S03]  /*2c80*/  ISETP.GT.AND P0, PT, R3, 0x11, PT ;  /* 0x000000110300780c */ /* 0x000fc60003f04270 */
[----:B0-----:R-:W-:Y:S01]  /*2c90*/  FMUL R13, R12, R155 ;  /* 0x0000009b0c0d7220 */ /* 0x001fe20000400000 */
[----:B------:R-:W-:-:S03]  /*2ca0*/  ISETP.GT.AND P3, PT, R0, RZ, P0 ;  /* 0x000000ff0000720c */ /* 0x000fc60000764270 */
[----:B------:R-:W-:-:S05]  /*2cb0*/  FFMA R13, R32, R154, R13 ;  /* 0x0000009a200d7223 */ /* 0x000fca000000000d */
[----:B------:R-:W-:-:S05]  /*2cc0*/  F2FP.TF32.F32.PACK_B R13, R13 ;  /* 0x0000000dff0d723e */ /* 0x000fca00024050ff */
[----:B------:R0:W-:Y:S01]  /*2cd0*/  @P2 STG.E desc[UR36][R4.64+0x40], R13 ;  /* 0x0000400d04002986 */ /* 0x0001e2000c101924 */
[----:B------:R-:W-:Y:S05]  /*2ce0*/  @!P3 BRA `(.L_x_49) ;  /* 0x000000000004b947 */ /* 0x000fea0003800000 */
[----:B------:R0:W5:Y:S02]  /*2cf0*/  LDG.E.LTC128B R152, desc[UR36][R6.64+0x44] ;  /* 0x0000442406987981 */ /* 0x000164000c1e1920 */
.L_x_49:
[----:B------:R-:W-:Y:S05]  /*2d00*/  BSYNC B1 ;  /* 0x0000000000017941 */ /* 0x000fea0003800000 */
.L_x_48:
        /* <DEDUP_REMOVED lines=9> */
.L_x_51:
[----:B------:R-:W-:Y:S05]  /*2da0*/  BSYNC B1 ;  /* 0x0000000000017941 */ /* 0x000fea0003800000 */
.L_x_50:
        /* <DEDUP_REMOVED lines=9> */
.L_x_53:
[----:B------:R-:W-:Y:S05]  /*2e40*/  BSYNC B1 ;  /* 0x0000000000017941 */ /* 0x000fea0003800000 */
.L_x_52:
        /* <DEDUP_REMOVED lines=10> */
.L_x_55:
[----:B------:R-:W-:Y:S05]  /*2ef0*/  BSYNC B1 ;  /* 0x0000000000017941 */ /* 0x000fea0003800000 */
.L_x_54:
        /* <DEDUP_REMOVED lines=10> */
.L_x_57:
[----:B------:R-:W-:Y:S05]  /*2fa0*/  BSYNC B1 ;  /* 0x0000000000017941 */ /* 0x000fea0003800000 */
.L_x_56:
        /* <DEDUP_REMOVED lines=9> */
.L_x_59:
[----:B------:R-:W-:Y:S05]  /*3040*/  BSYNC B1 ;  /* 0x0000000000017941 */ /* 0x000fea0003800000 */
.L_x_58:
        /* <DEDUP_REMOVED lines=9> */
.L_x_61:
[----:B------:R-:W-:Y:S05]  /*30e0*/  BSYNC B1 ;  /* 0x0000000000017941 */ /* 0x000fea0003800000 */
.L_x_60:
        /* <DEDUP_REMOVED lines=10> */
.L_x_63:
[----:B------:R-:W-:Y:S05]  /*3190*/  BSYNC B1 ;  /* 0x0000000000017941 */ /* 0x000fea0003800000 */
.L_x_62:
        /* <DEDUP_REMOVED lines=10> */
.L_x_65:
[----:B------:R-:W-:Y:S05]  /*3240*/  BSYNC B1 ;  /* 0x0000000000017941 */ /* 0x000fea0003800000 */
.L_x_64:
        /* <DEDUP_REMOVED lines=9> */
.L_x_67:
[----:B------:R-:W-:Y:S05]  /*32e0*/  BSYNC B1 ;  /* 0x0000000000017941 */ /* 0x000fea0003800000 */
.L_x_66:
        /* <DEDUP_REMOVED lines=9> */
.L_x_69:
[----:B------:R-:W-:Y:S05]  /*3380*/  BSYNC B1 ;  /* 0x0000000000017941 */ /* 0x000fea0003800000 */
.L_x_68:
        /* <DEDUP_REMOVED lines=10> */
.L_x_71:
[----:B------:R-:W-:Y:S05]  /*3430*/  BSYNC B1 ;  /* 0x0000000000017941 */ /* 0x000fea0003800000 */
.L_x_70:
        /* <DEDUP_REMOVED lines=10> */
.L_x_73:
[----:B------:R-:W-:Y:S05]  /*34e0*/  BSYNC B1 ;  /* 0x0000000000017941 */ /* 0x000fea0003800000 */
.L_x_72:
        /* <DEDUP_REMOVED lines=9> */
.L_x_75:
[----:B------:R-:W-:Y:S05]  /*3580*/  BSYNC B1 ;  /* 0x0000000000017941 */ /* 0x000fea0003800000 */
.L_x_74:
        /* <DEDUP_REMOVED lines=9> */
.L_x_77:
[----:B------:R-:W-:Y:S05]  /*3620*/  BSYNC B1 ;  /* 0x0000000000017941 */ /* 0x000fea0003800000 */
.L_x_76:
        /* <DEDUP_REMOVED lines=10> */
.L_x_79:
[----:B------:R-:W-:Y:S05]  /*36d0*/  BSYNC B1 ;  /* 0x0000000000017941 */ /* 0x000fea0003800000 */
.L_x_78:
        /* <DEDUP_REMOVED lines=10> */
.L_x_81:
[----:B------:R-:W-:Y:S05]  /*3780*/  BSYNC B1 ;  /* 0x0000000000017941 */ /* 0x000fea0003800000 */
.L_x_80:
        /* <DEDUP_REMOVED lines=9> */
.L_x_83:
[----:B------:R-:W-:Y:S05]  /*3820*/  BSYNC B1 ;  /* 0x0000000000017941 */ /* 0x000fea0003800000 */
.L_x_82:
        /* <DEDUP_REMOVED lines=9> */
.L_x_85:
[----:B------:R-:W-:Y:S05]  /*38c0*/  BSYNC B1 ;  /* 0x0000000000017941 */ /* 0x000fea0003800000 */
.L_x_84:
        /* <DEDUP_REMOVED lines=10> */
.L_x_87:
[----:B------:R-:W-:Y:S05]  /*3970*/  BSYNC B1 ;  /* 0x0000000000017941 */ /* 0x000fea0003800000 */
.L_x_86:
        /* <DEDUP_REMOVED lines=10> */
.L_x_89:
[----:B------:R-:W-:Y:S05]  /*3a20*/  BSYNC B1 ;  /* 0x0000000000017941 */ /* 0x000fea0003800000 */
.L_x_88:
        /* <DEDUP_REMOVED lines=9> */
.L_x_91:
[----:B------:R-:W-:Y:S05]  /*3ac0*/  BSYNC B1 ;  /* 0x0000000000017941 */ /* 0x000fea0003800000 */
.L_x_90:
        /* <DEDUP_REMOVED lines=9> */
.L_x_93:
[----:B------:R-:W-:Y:S05]  /*3b60*/  BSYNC B1 ;  /* 0x0000000000017941 */ /* 0x000fea0003800000 */
.L_x_92:
        /* <DEDUP_REMOVED lines=10> */
.L_x_95:
[----:B------:R-:W-:Y:S05]  /*3c10*/  BSYNC B1 ;  /* 0x0000000000017941 */ /* 0x000fea0003800000 */
.L_x_94:
        /* <DEDUP_REMOVED lines=10> */
.L_x_97:
[----:B------:R-:W-:Y:S05]  /*3cc0*/  BSYNC B1 ;  /* 0x0000000000017941 */ /* 0x000fea0003800000 */
.L_x_96:
        /* <DEDUP_REMOVED lines=9> */
.L_x_99:
[----:B------:R-:W-:Y:S05]  /*3d60*/  BSYNC B1 ;  /* 0x0000000000017941 */ /* 0x000fea0003800000 */
.L_x_98:
        /* <DEDUP_REMOVED lines=9> */
.L_x_101:
[----:B------:R-:W-:Y:S05]  /*3e00*/  BSYNC B1 ;  /* 0x0000000000017941 */ /* 0x000fea0003800000 */
.L_x_100:
        /* <DEDUP_REMOVED lines=10> */
.L_x_103:
[----:B------:R-:W-:Y:S05]  /*3eb0*/  BSYNC B1 ;  /* 0x0000000000017941 */ /* 0x000fea0003800000 */
.L_x_102:
        /* <DEDUP_REMOVED lines=10> */
.L_x_105:
[----:B------:R-:W-:Y:S05]  /*3f60*/  BSYNC B1 ;  /* 0x0000000000017941 */ /* 0x000fea0003800000 */
.L_x_104:
        /* <DEDUP_REMOVED lines=9> */
.L_x_107:
[----:B------:R-:W-:Y:S05]  /*4000*/  BSYNC B1 ;  /* 0x0000000000017941 */ /* 0x000fea0003800000 */
.L_x_106:
        /* <DEDUP_REMOVED lines=9> */
.L_x_109:
[----:B------:R-:W-:Y:S05]  /*40a0*/  BSYNC B1 ;  /* 0x0000000000017941 */ /* 0x000fea0003800000 */
.L_x_108:
        /* <DEDUP_REMOVED lines=10> */
.L_x_111:
[----:B------:R-:W-:Y:S05]  /*4150*/  BSYNC B1 ;  /* 0x0000000000017941 */ /* 0x000fea0003800000 */
.L_x_110:
        /* <DEDUP_REMOVED lines=10> */
.L_x_113:
[----:B------:R-:W-:Y:S05]  /*4200*/  BSYNC B1 ;  /* 0x0000000000017941 */ /* 0x000fea0003800000 */
.L_x_112:
        /* <DEDUP_REMOVED lines=9> */
.L_x_115:
[----:B------:R-:W-:Y:S05]  /*42a0*/  BSYNC B1 ;  /* 0x0000000000017941 */ /* 0x000fea0003800000 */
.L_x_114:
        /* <DEDUP_REMOVED lines=9> */
.L_x_117:
[----:B------:R-:W-:Y:S05]  /*4340*/  BSYNC B1 ;  /* 0x0000000000017941 */ /* 0x000fea0003800000 */
.L_x_116:
        /* <DEDUP_REMOVED lines=10> */
.L_x_119:
[----:B------:R-:W-:Y:S05]  /*43f0*/  BSYNC B1 ;  /* 0x0000000000017941 */ /* 0x000fea0003800000 */
.L_x_118:
        /* <DEDUP_REMOVED lines=10> */
.L_x_121:
[----:B------:R-:W-:Y:S05]  /*44a0*/  BSYNC B1 ;  /* 0x0000000000017941 */ /* 0x000fea0003800000 */
.L_x_120:
        /* <DEDUP_REMOVED lines=9> */
.L_x_123:
[----:B------:R-:W-:Y:S05]  /*4540*/  BSYNC B1 ;  /* 0x0000000000017941 */ /* 0x000fea0003800000 */
.L_x_122:
        /* <DEDUP_REMOVED lines=9> */
.L_x_125:
[----:B------:R-:W-:Y:S05]  /*45e0*/  BSYNC B1 ;  /* 0x0000000000017941 */ /* 0x000fea0003800000 */
.L_x_124:
        /* <DEDUP_REMOVED lines=10> */
.L_x_127:
[----:B------:R-:W-:Y:S05]  /*4690*/  BSYNC B1 ;  /* 0x0000000000017941 */ /* 0x000fea0003800000 */
.L_x_126:
        /* <DEDUP_REMOVED lines=10> */
.L_x_129:
[----:B------:R-:W-:Y:S05]  /*4740*/  BSYNC B1 ;  /* 0x0000000000017941 */ /* 0x000fea0003800000 */
.L_x_128:
        /* <DEDUP_REMOVED lines=9> */
.L_x_131:
[----:B------:R-:W-:Y:S05]  /*47e0*/  BSYNC B1 ;  /* 0x0000000000017941 */ /* 0x000fea0003800000 */
.L_x_130:
        /* <DEDUP_REMOVED lines=9> */
.L_x_133:
[----:B------:R-:W-:Y:S05]  /*4880*/  BSYNC B1 ;  /* 0x0000000000017941 */ /* 0x000fea0003800000 */
.L_x_132:
        /* <DEDUP_REMOVED lines=10> */
.L_x_135:
[----:B------:R-:W-:Y:S05]  /*4930*/  BSYNC B1 ;  /* 0x0000000000017941 */ /* 0x000fea0003800000 */
.L_x_134:
        /* <DEDUP_REMOVED lines=10> */
.L_x_137:
[----:B------:R-:W-:Y:S05]  /*49e0*/  BSYNC B1 ;  /* 0x0000000000017941 */ /* 0x000fea0003800000 */
.L_x_136:
        /* <DEDUP_REMOVED lines=9> */
.L_x_139:
[----:B------:R-:W-:Y:S05]  /*4a80*/  BSYNC B1 ;  /* 0x0000000000017941 */ /* 0x000fea0003800000 */
.L_x_138:
        /* <DEDUP_REMOVED lines=9> */
.L_x_141:
[----:B------:R-:W-:Y:S05]  /*4b20*/  BSYNC B1 ;  /* 0x0000000000017941 */ /* 0x000fea0003800000 */
.L_x_140:
        /* <DEDUP_REMOVED lines=10> */
.L_x_143:
[----:B------:R-:W-:Y:S05]  /*4bd0*/  BSYNC B1 ;  /* 0x0000000000017941 */ /* 0x000fea0003800000 */
.L_x_142:
        /* <DEDUP_REMOVED lines=10> */
.L_x_145:
[----:B------:R-:W-:Y:S05]  /*4c80*/  BSYNC B1 ;  /* 0x0000000000017941 */ /* 0x000fea0003800000 */
.L_x_144:
        /* <DEDUP_REMOVED lines=9> */
.L_x_147:
[----:B------:R-:W-:Y:S05]  /*4d20*/  BSYNC B1 ;  /* 0x0000000000017941 */ /* 0x000fea0003800000 */
.L_x_146:
        /* <DEDUP_REMOVED lines=9> */
.L_x_149:
[----:B------:R-:W-:Y:S05]  /*4dc0*/  BSYNC B1 ;  /* 0x0000000000017941 */ /* 0x000fea0003800000 */
.L_x_148:
        /* <DEDUP_REMOVED lines=10> */
.L_x_151:
[----:B------:R-:W-:Y:S05]  /*4e70*/  BSYNC B1 ;  /* 0x0000000000017941 */ /* 0x000fea0003800000 */
.L_x_150:
        /* <DEDUP_REMOVED lines=10> */
.L_x_153:
[----:B------:R-:W-:Y:S05]  /*4f20*/  BSYNC B1 ;  /* 0x0000000000017941 */ /* 0x000fea0003800000 */
.L_x_152:
        /* <DEDUP_REMOVED lines=9> */
.L_x_155:
[----:B------:R-:W-:Y:S05]  /*4fc0*/  BSYNC B1 ;  /* 0x0000000000017941 */ /* 0x000fea0003800000 */
.L_x_154:
        /* <DEDUP_REMOVED lines=9> */
.L_x_157:
[----:B------:R-:W-:Y:S05]  /*5060*/  BSYNC B1 ;  /* 0x0000000000017941 */ /* 0x000fea0003800000 */
.L_x_156:
        /* <DEDUP_REMOVED lines=10> */
.L_x_159:
[----:B------:R-:W-:Y:S05]  /*5110*/  BSYNC B1 ;  /* 0x0000000000017941 */ /* 0x000fea0003800000 */
.L_x_158:
        /* <DEDUP_REMOVED lines=10> */
.L_x_161:
[----:B------:R-:W-:Y:S05]  /*51c0*/  BSYNC B1 ;  /* 0x0000000000017941 */ /* 0x000fea0003800000 */
.L_x_160:
        /* <DEDUP_REMOVED lines=9> */
.L_x_163:
[----:B------:R-:W-:Y:S05]  /*5260*/  BSYNC B1 ;  /* 0x0000000000017941 */ /* 0x000fea0003800000 */
.L_x_162:
        /* <DEDUP_REMOVED lines=9> */
.L_x_165:
[----:B------:R-:W-:Y:S05]  /*5300*/  BSYNC B1 ;  /* 0x0000000000017941 */ /* 0x000fea0003800000 */
.L_x_164:
        /* <DEDUP_REMOVED lines=10> */
.L_x_167:
[----:B------:R-:W-:Y:S05]  /*53b0*/  BSYNC B1 ;  /* 0x0000000000017941 */ /* 0x000fea0003800000 */
.L_x_166:
        /* <DEDUP_REMOVED lines=10> */
.L_x_169:
[----:B------:R-:W-:Y:S05]  /*5460*/  BSYNC B1 ;  /* 0x0000000000017941 */ /* 0x000fea0003800000 */
.L_x_168:
        /* <DEDUP_REMOVED lines=9> */
.L_x_171:
[----:B------:R-:W-:Y:S05]  /*5500*/  BSYNC B1 ;  /* 0x0000000000017941 */ /* 0x000fea0003800000 */
.L_x_170:
        /* <DEDUP_REMOVED lines=9> */
.L_x_173:
[----:B------:R-:W-:Y:S05]  /*55a0*/  BSYNC B1 ;  /* 0x0000000000017941 */ /* 0x000fea0003800000 */
.L_x_172:
        /* <DEDUP_REMOVED lines=10> */
.L_x_175:
[----:B------:R-:W-:Y:S05]  /*5650*/  BSYNC B1 ;  /* 0x0000000000017941 */ /* 0x000fea0003800000 */
.L_x_174:
        /* <DEDUP_REMOVED lines=10> */
.L_x_177:
[----:B------:R-:W-:Y:S05]  /*5700*/  BSYNC B1 ;  /* 0x0000000000017941 */ /* 0x000fea0003800000 */
.L_x_176:
        /* <DEDUP_REMOVED lines=9> */
.L_x_179:
[----:B------:R-:W-:Y:S05]  /*57a0*/  BSYNC B1 ;  /* 0x0000000000017941 */ /* 0x000fea0003800000 */
.L_x_178:
        /* <DEDUP_REMOVED lines=9> */
.L_x_181:
[----:B------:R-:W-:Y:S05]  /*5840*/  BSYNC B1 ;  /* 0x0000000000017941 */ /* 0x000fea0003800000 */
.L_x_180:
        /* <DEDUP_REMOVED lines=10> */
.L_x_183:
[----:B------:R-:W-:Y:S05]  /*58f0*/  BSYNC B1 ;  /* 0x0000000000017941 */ /* 0x000fea0003800000 */
.L_x_182:
        /* <DEDUP_REMOVED lines=10> */
.L_x_185:
[----:B------:R-:W-:Y:S05]  /*59a0*/  BSYNC B1 ;  /* 0x0000000000017941 */ /* 0x000fea0003800000 */
.L_x_184:
        /* <DEDUP_REMOVED lines=9> */
.L_x_187:
[----:B------:R-:W-:Y:S05]  /*5a40*/  BSYNC B1 ;  /* 0x0000000000017941 */ /* 0x000fea0003800000 */
.L_x_186:
        /* <DEDUP_REMOVED lines=9> */
.L_x_189:
[----:B------:R-:W-:Y:S05]  /*5ae0*/  BSYNC B1 ;  /* 0x0000000000017941 */ /* 0x000fea0003800000 */
.L_x_188:
        /* <DEDUP_REMOVED lines=10> */
.L_x_191:
[----:B------:R-:W-:Y:S05]  /*5b90*/  BSYNC B1 ;  /* 0x0000000000017941 */ /* 0x000fea0003800000 */
.L_x_190:
        /* <DEDUP_REMOVED lines=10> */
.L_x_193:
[----:B------:R-:W-:Y:S05]  /*5c40*/  BSYNC B1 ;  /* 0x0000000000017941 */ /* 0x000fea0003800000 */
.L_x_192:
        /* <DEDUP_REMOVED lines=9> */
.L_x_195:
[----:B------:R-:W-:Y:S05]  /*5ce0*/  BSYNC B1 ;  /* 0x0000000000017941 */ /* 0x000fea0003800000 */
.L_x_194:
        /* <DEDUP_REMOVED lines=9> */
.L_x_197:
[----:B------:R-:W-:Y:S05]  /*5d80*/  BSYNC B1 ;  /* 0x0000000000017941 */ /* 0x000fea0003800000 */
.L_x_196:
        /* <DEDUP_REMOVED lines=10> */
.L_x_199:
[----:B------:R-:W-:Y:S05]  /*5e30*/  BSYNC B1 ;  /* 0x0000000000017941 */ /* 0x000fea0003800000 */
.L_x_198:
        /* <DEDUP_REMOVED lines=10> */
.L_x_201:
[----:B------:R-:W-:Y:S05]  /*5ee0*/  BSYNC B1 ;  /* 0x0000000000017941 */ /* 0x000fea0003800000 */
.L_x_200:
        /* <DEDUP_REMOVED lines=9> */
.L_x_203:
[----:B------:R-:W-:Y:S05]  /*5f80*/  BSYNC B1 ;  /* 0x0000000000017941 */ /* 0x000fea0003800000 */
.L_x_202:
        /* <DEDUP_REMOVED lines=9> */
.L_x_205:
[----:B------:R-:W-:Y:S05]  /*6020*/  BSYNC B1 ;  /* 0x0000000000017941 */ /* 0x000fea0003800000 */
.L_x_204:
        /* <DEDUP_REMOVED lines=10> */
.L_x_207:
[----:B------:R-:W-:Y:S05]  /*60d0*/  BSYNC B1 ;  /* 0x0000000000017941 */ /* 0x000fea0003800000 */
.L_x_206:
        /* <DEDUP_REMOVED lines=10> */
.L_x_209:
[----:B------:R-:W-:Y:S05]  /*6180*/  BSYNC B1 ;  /* 0x0000000000017941 */ /* 0x000fea0003800000 */
.L_x_208:
        /* <DEDUP_REMOVED lines=9> */
.L_x_211:
[----:B------:R-:W-:Y:S05]  /*6220*/  BSYNC B1 ;  /* 0x0000000000017941 */ /* 0x000fea0003800000 */
.L_x_210:
        /* <DEDUP_REMOVED lines=9> */
.L_x_213:
[----:B------:R-:W-:Y:S05]  /*62c0*/  BSYNC B1 ;  /* 0x0000000000017941 */ /* 0x000fea0003800000 */
.L_x_212:
        /* <DEDUP_REMOVED lines=10> */
.L_x_215:
[----:B------:R-:W-:Y:S05]  /*6370*/  BSYNC B1 ;  /* 0x0000000000017941 */ /* 0x000fea0003800000 */
.L_x_214:
        /* <DEDUP_REMOVED lines=10> */
.L_x_217:
[----:B------:R-:W-:Y:S05]  /*6420*/  BSYNC B1 ;  /* 0x0000000000017941 */ /* 0x000fea0003800000 */
.L_x_216:
        /* <DEDUP_REMOVED lines=9> */
.L_x_219:
[----:B------:R-:W-:Y:S05]  /*64c0*/  BSYNC B1 ;  /* 0x0000000000017941 */ /* 0x000fea0003800000 */
.L_x_218:
        /* <DEDUP_REMOVED lines=9> */
.L_x_221:
[----:B------:R-:W-:Y:S05]  /*6560*/  BSYNC B1 ;  /* 0x0000000000017941 */ /* 0x000fea0003800000 */
.L_x_220:
        /* <DEDUP_REMOVED lines=10> */
.L_x_223:
[----:B------:R-:W-:Y:S05]  /*6610*/  BSYNC B1 ;  /* 0x0000000000017941 */ /* 0x000fea0003800000 */
.L_x_222:
        /* <DEDUP_REMOVED lines=10> */
.L_x_225:
[----:B------:R-:W-:Y:S05]  /*66c0*/  BSYNC B1 ;  /* 0x0000000000017941 */ /* 0x000fea0003800000 */
.L_x_224:
        /* <DEDUP_REMOVED lines=9> */
.L_x_227:
[----:B------:R-:W-:Y:S05]  /*6760*/  BSYNC B1 ;  /* 0x0000000000017941 */ /* 0x000fea0003800000 */
.L_x_226:
        /* <DEDUP_REMOVED lines=9> */
.L_x_229:
[----:B------:R-:W-:Y:S05]  /*6800*/  BSYNC B1 ;  /* 0x0000000000017941 */ /* 0x000fea0003800000 */
.L_x_228:
        /* <DEDUP_REMOVED lines=10> */
.L_x_231:
[----:B------:R-:W-:Y:S05]  /*68b0*/  BSYNC B1 ;  /* 0x0000000000017941 */ /* 0x000fea0003800000 */
.L_x_230:
        /* <DEDUP_REMOVED lines=10> */
.L_x_233:
[----:B------:R-:W-:Y:S05]  /*6960*/  BSYNC B1 ;  /* 0x0000000000017941 */ /* 0x000fea0003800000 */
.L_x_232:
        /* <DEDUP_REMOVED lines=9> */
.L_x_235:
[----:B------:R-:W-:Y:S05]  /*6a00*/  BSYNC B1 ;  /* 0x0000000000017941 */ /* 0x000fea0003800000 */
.L_x_234:
        /* <DEDUP_REMOVED lines=9> */
.L_x_237:
[----:B------:R-:W-:Y:S05]  /*6aa0*/  BSYNC B1 ;  /* 0x0000000000017941 */ /* 0x000fea0003800000 */
.L_x_236:
        /* <DEDUP_REMOVED lines=10> */
.L_x_239:
[----:B------:R-:W-:Y:S05]  /*6b50*/  BSYNC B1 ;  /* 0x0000000000017941 */ /* 0x000fea0003800000 */
.L_x_238:
        /* <DEDUP_REMOVED lines=10> */
.L_x_241:
[----:B------:R-:W-:Y:S05]  /*6c00*/  BSYNC B1 ;  /* 0x0000000000017941 */ /* 0x000fea0003800000 */
.L_x_240:
        /* <DEDUP_REMOVED lines=9> */
.L_x_243:
[----:B------:R-:W-:Y:S05]  /*6ca0*/  BSYNC B1 ;  /* 0x0000000000017941 */ /* 0x000fea0003800000 */
.L_x_242:
        /* <DEDUP_REMOVED lines=9> */
.L_x_245:
[----:B------:R-:W-:Y:S05]  /*6d40*/  BSYNC B1 ;  /* 0x0000000000017941 */ /* 0x000fea0003800000 */
.L_x_244:
        /* <DEDUP_REMOVED lines=10> */
.L_x_247:
[----:B------:R-:W-:Y:S05]  /*6df0*/  BSYNC B1 ;  /* 0x0000000000017941 */ /* 0x000fea0003800000 */
.L_x_246:
        /* <DEDUP_REMOVED lines=10> */
.L_x_249:
[----:B------:R-:W-:Y:S05]  /*6ea0*/  BSYNC B1 ;  /* 0x0000000000017941 */ /* 0x000fea0003800000 */
.L_x_248:
        /* <DEDUP_REMOVED lines=9> */
.L_x_251:
[----:B------:R-:W-:Y:S05]  /*6f40*/  BSYNC B1 ;  /* 0x0000000000017941 */ /* 0x000fea0003800000 */
.L_x_250:
        /* <DEDUP_REMOVED lines=9> */
.L_x_253:
[----:B------:R-:W-:Y:S05]  /*6fe0*/  BSYNC B1 ;  /* 0x0000000000017941 */ /* 0x000fea0003800000 */
.L_x_252:
        /* <DEDUP_REMOVED lines=10> */
.L_x_255:
[----:B------:R-:W-:Y:S05]  /*7090*/  BSYNC B1 ;  /* 0x0000000000017941 */ /* 0x000fea0003800000 */
.L_x_254:
        /* <DEDUP_REMOVED lines=10> */
.L_x_257:
[----:B------:R-:W-:Y:S05]  /*7140*/  BSYNC B1 ;  /* 0x0000000000017941 */ /* 0x000fea0003800000 */
.L_x_256:
        /* <DEDUP_REMOVED lines=9> */
.L_x_259:
[----:B------:R-:W-:Y:S05]  /*71e0*/  BSYNC B1 ;  /* 0x0000000000017941 */ /* 0x000fea0003800000 */
.L_x_258:
        /* <DEDUP_REMOVED lines=9> */
.L_x_261:
[----:B------:R-:W-:Y:S05]  /*7280*/  BSYNC B1 ;  /* 0x0000000000017941 */ /* 0x000fea0003800000 */
.L_x_260:
        /* <DEDUP_REMOVED lines=10> */
.L_x_263:
[----:B------:R-:W-:Y:S05]  /*7330*/  BSYNC B1 ;  /* 0x0000000000017941 */ /* 0x000fea0003800000 */
.L_x_262:
        /* <DEDUP_REMOVED lines=10> */
.L_x_265:
[----:B------:R-:W-:Y:S05]  /*73e0*/  BSYNC B1 ;  /* 0x0000000000017941 */ /* 0x000fea0003800000 */
.L_x_264:
        /* <DEDUP_REMOVED lines=9> */
.L_x_267:
[----:B------:R-:W-:Y:S05]  /*7480*/  BSYNC B1 ;  /* 0x0000000000017941 */ /* 0x000fea0003800000 */
.L_x_266:
        /* <DEDUP_REMOVED lines=9> */
.L_x_269:
[----:B------:R-:W-:Y:S05]  /*7520*/  BSYNC B1 ;  /* 0x0000000000017941 */ /* 0x000fea0003800000 */
.L_x_268:
        /* <DEDUP_REMOVED lines=10> */
.L_x_271:
[----:B------:R-:W-:Y:S05]  /*75d0*/  BSYNC B1 ;  /* 0x0000000000017941 */ /* 0x000fea0003800000 */
.L_x_270:
        /* <DEDUP_REMOVED lines=10> */
.L_x_273:
[----:B------:R-:W-:Y:S05]  /*7680*/  BSYNC B1 ;  /* 0x0000000000017941 */ /* 0x000fea0003800000 */
.L_x_272:
        /* <DEDUP_REMOVED lines=9> */
.L_x_275:
[----:B------:R-:W-:Y:S05]  /*7720*/  BSYNC B1 ;  /* 0x0000000000017941 */ /* 0x000fea0003800000 */
.L_x_274:
        /* <DEDUP_REMOVED lines=9> */
.L_x_277:
[----:B------:R-:W-:Y:S05]  /*77c0*/  BSYNC B1 ;  /* 0x0000000000017941 */ /* 0x000fea0003800000 */
.L_x_276:
        /* <DEDUP_REMOVED lines=10> */
.L_x_279:
[----:B------:R-:W-:Y:S05]  /*7870*/  BSYNC B1 ;  /* 0x0000000000017941 */ /* 0x000fea0003800000 */
.L_x_278:
        /* <DEDUP_REMOVED lines=10> */
.L_x_281:
[----:B------:R-:W-:Y:S05]  /*7920*/  BSYNC B1 ;  /* 0x0000000000017941 */ /* 0x000fea0003800000 */
.L_x_280:
[----:B01---5:R-:W-:Y:S01]  /*7930*/  LOP3.LUT R6, R152, 0xffffe000, RZ, 0xc0, !PT ;  /* 0xffffe00098067812 */ /* 0x023fe200078ec0ff */
        /* <DEDUP_REMOVED lines=8> */
.L_x_283:
[----:B------:R-:W-:Y:S05]  /*79c0*/  BSYNC B1 ;  /* 0x0000000000017941 */ /* 0x000fea0003800000 */
.L_x_282:
[----:B0-2--5:R-:W-:Y:S01]  /*79d0*/  LOP3.LUT R4, R152, 0xffffe000, RZ, 0xc0, !PT ;  /* 0xffffe00098047812 */ /* 0x025fe200078ec0ff */
[----:B------:R-:W-:Y:S01]  /*79e0*/  @P1 IMAD.MOV.U32 R5, RZ, RZ, R11 ;  /* 0x000000ffff051224 */ /* 0x000fe200078e000b */
[----:B------:R-:W-:Y:S01]  /*79f0*/  ISETP.GT.AND P0, PT, R0, 0x8, P0 ;  /* 0x000000080000780c */ /* 0x000fe20000704270 */
[----:B------:R-:W-:Y:S02]  /*7a00*/  BSSY B1, `(.L_x_284) ;  /* 0x0000008000017945 */ /* 0x000fe40003800000 */
[----:B------:R-:W-:Y:S01]  /*7a10*/  FMUL R3, R4, R155 ;  /* 0x0000009b04037220 */ /* 0x000fe20000400000 */
[----:B------:R-:W-:-:S03]  /*7a20*/  @P1 IMAD.MOV.U32 R4, RZ, RZ, R10 ;  /* 0x000000ffff041224 */ /* 0x000fc600078e000a */
[----:B------:R-:W-:-:S05]  /*7a30*/  FFMA R3, R150, R154, R3 ;  /* 0x0000009a96037223 */ /* 0x000fca0000000003 */
[----:B------:R-:W-:-:S05]  /*7a40*/  F2FP.TF32.F32.PACK_B R3, R3 ;  /* 0x00000003ff03723e */ /* 0x000fca00024050ff */
[----:B------:R0:W-:Y:S01]  /*7a50*/  @P1 STG.E desc[UR36][R4.64+0x3e0], R3 ;  /* 0x0003e00304001986 */ /* 0x0001e2000c101924 */
[----:B------:R-:W-:Y:S05]  /*7a60*/  @!P0 BRA `(.L_x_285) ;  /* 0x0000000000048947 */ /* 0x000fea0003800000 */
[----:B------:R2:W5:Y:S02]  /*7a70*/  LDG.E.LTC128B R152, desc[UR36][R8.64+0x3e4] ;  /* 0x0003e42408987981 */ /* 0x000564000c1e1920 */
.L_x_285:
[----:B------:R-:W-:Y:S05]  /*7a80*/  BSYNC B1 ;  /* 0x0000000000017941 */ /* 0x000fea0003800000 */
.L_x_284:
[----:B------:R-:W-:Y:S05]  /*7a90*/  @!P0 BRA `(.L_x_286) ;  /* 0x0000002400308947 */ /* 0x000fea0003800000 */
[----:B-----5:R-:W-:-:S05]  /*7aa0*/  LOP3.LUT R152, R152, 0xffffe000, RZ, 0xc0, !PT ;  /* 0xffffe00098987812 */ /* 0x020fca00078ec0ff */
[----:B------:R-:W-:-:S04]  /*7ab0*/  FMUL R152, R152, R155 ;  /* 0x0000009b98987220 */ /* 0x000fc80000400000 */
[----:B------:R-:W-:-:S05]  /*7ac0*/  FFMA R151, R151, R154, R152 ;  /* 0x0000009a97977223 */ /* 0x000fca0000000098 */
[----:B------:R-:W-:-:S05]  /*7ad0*/  F2FP.TF32.F32.PACK_B R151, R151 ;  /* 0x00000097ff97723e */ /* 0x000fca00024050ff */
[----:B------:R0:W-:Y:S01]  /*7ae0*/  STG.E desc[UR36][R10.64+0x3e4], R151 ;  /* 0x0003e4970a007986 */ /* 0x0001e2000c101924 */
[----:B------:R-:W-:Y:S05]  /*7af0*/  BRA `(.L_x_286) ;  /* 0x0000002400187947 */ /* 0x000fea0003800000 */
.L_x_33:
[----:B------:R-:W-:Y:S01]  /*7b00*/  ISETP.GT.AND P3, PT, R3, 0x1, PT ;  /* 0x000000010300780c */ /* 0x000fe20003f64270 */
[----:B------:R-:W-:Y:S01]  /*7b10*/  ULDC.64 UR4, c[0x0][0x5c0] ;  /* 0x0001700000047ab9 */ /* 0x000fe20000000a00 */
[-C--:B------:R-:W-:Y:S01]  /*7b20*/  FMUL R9, R24, R154.reuse ;  /* 0x0000009a18097220 */ /* 0x080fe20000400000 */
[----:B------:R-:W-:Y:S01]  /*7b30*/  LEA R4, P1, R162, UR4, 0x2 ;  /* 0x00000004a2047c11 */ /* 0x000fe2000f8210ff */
[-C--:B------:R-:W-:Y:S01]  /*7b40*/  FMUL R25, R25, R154.reuse ;  /* 0x0000009a19197220 */ /* 0x080fe20000400000 */
[----:B------:R-:W-:Y:S01]  /*7b50*/  ISETP.GT.AND P0, PT, R0, RZ, P3 ;  /* 0x000000ff0000720c */ /* 0x000fe20001f04270 */
[-C--:B------:R-:W-:Y:S01]  /*7b60*/  FMUL R13, R26, R154.reuse ;  /* 0x0000009a1a0d7220 */ /* 0x080fe20000400000 */
[----:B------:R-:W-:Y:S01]  /*7b70*/  ISETP.GT.AND P2, PT, R0, 0x8, P2 ;  /* 0x000000080000780c */ /* 0x000fe20001744270 */
[-C--:B------:R-:W-:Y:S01]  /*7b80*/  FMUL R27, R27, R154.reuse ;  /* 0x0000009a1b1b7220 */ /* 0x080fe20000400000 */
[----:B------:R-:W-:Y:S01]  /*7b90*/  LEA.HI.X R5, R162, UR5, R173, 0x2, P1 ;  /* 0x00000005a2057c11 */ /* 0x000fe200088f14ad */
[-C--:B------:R-:W-:Y:S01]  /*7ba0*/  FMUL R29, R29, R154.reuse ;  /* 0x0000009a1d1d7220 */ /* 0x080fe20000400000 */
[----:B------:R-:W-:Y:S01]  /*7bb0*/  F2FP.TF32.F32.PACK_B R9, R9 ;  /* 0x00000009ff09723e */ /* 0x000fe200024050ff */
[-C--:B------:R-:W-:Y:S01]  /*7bc0*/  FMUL R31, R31, R154.reuse ;  /* 0x0000009a1f1f7220 */ /* 0x080fe20000400000 */
[C---:B------:R-:W-:Y:S01]  /*7bd0*/  SHF.L.U64.HI R11, R10.reuse, 0x5, R11 ;  /* 0x000000050a0b7819 */ /* 0x040fe2000001020b */
[----:B------:R-:W-:Y:S01]  /*7be0*/  FMUL R33, R33, R154 ;  /* 0x0000009a21217220 */ /* 0x000fe20000400000 */
[----:B------:R-:W-:Y:S01]  /*7bf0*/  LEA R6, P1, R10, R4, 0x5 ;  /* 0x000000040a067211 */ /* 0x000fe200078228ff */
[----:B------:R0:W-:Y:S01]  /*7c00*/  @P4 STG.E desc[UR36][R4.64], R9 ;  /* 0x0000000904004986 */ /* 0x0001e2000c101924 */
[----:B------:R-:W-:Y:S01]  /*7c10*/  F2FP.TF32.F32.PACK_B R25, R25 ;  /* 0x00000019ff19723e */ /* 0x000fe200024050ff */
[-C--:B------:R-:W-:Y:S01]  /*7c20*/  FMUL R35, R35, R154.reuse ;  /* 0x0000009a23237220 */ /* 0x080fe20000400000 */
[----:B------:R-:W-:Y:S01]  /*7c30*/  F2FP.TF32.F32.PACK_B R13, R13 ;  /* 0x0000000dff0d723e */ /* 0x000fe200024050ff */
[----:B------:R-:W-:Y:S01]  /*7c40*/  IMAD.X R7, R11, 0x1, R5, P1 ;  /* 0x000000010b077824 */ /* 0x000fe200008e0605 */
[C---:B------:R-:W-:Y:S01]  /*7c50*/  ISETP.GT.AND P4, PT, R3.reuse, 0x8, PT ;  /* 0x000000080300780c */ /* 0x040fe20003f84270 */
[----:B------:R-:W-:Y:S01]  /*7c60*/  @P0 STG.E desc[UR36][R4.64+0x4], R25 ;  /* 0x0000041904000986 */ /* 0x000fe2000c101924 */
[----:B------:R-:W-:Y:S01]  /*7c70*/  ISETP.GT.AND P0, PT, R3, 0x9, PT ;  /* 0x000000090300780c */ /* 0x000fe20003f04270 */
[-C--:B------:R-:W-:Y:S01]  /*7c80*/  FMUL R11, R30, R154.reuse ;  /* 0x0000009a1e0b7220 */ /* 0x080fe20000400000 */
[C---:B------:R-:W-:Y:S01]  /*7c90*/  ISETP.GT.AND P3, PT, R0.reuse, 0x8, P3 ;  /* 0x000000080000780c */ /* 0x040fe20001f64270 */
[----:B------:R1:W-:Y:S01]  /*7ca0*/  @P2 STG.E desc[UR36][R6.64], R13 ;  /* 0x0000000d06002986 */ /* 0x0003e2000c101924 */
[----:B------:R-:W-:Y:S01]  /*7cb0*/  ISETP.GT.AND P1, PT, R0, RZ, P4 ;  /* 0x000000ff0000720c */ /* 0x000fe20002724270 */
[-C--:B0-----:R-:W-:Y:S01]  /*7cc0*/  FMUL R9, R28, R154.reuse ;  /* 0x0000009a1c097220 */ /* 0x081fe20000400000 */
[C---:B------:R-:W-:Y:S01]  /*7cd0*/  ISETP.GT.AND P2, PT, R0.reuse, RZ, P0 ;  /* 0x000000ff0000720c */ /* 0x040fe20000744270 */
[-C--:B------:R-:W-:Y:S01]  /*7ce0*/  FMUL R37, R37, R154.reuse ;  /* 0x0000009a25257220 */ /* 0x080fe20000400000 */
[----:B------:R-:W-:Y:S01]  /*7cf0*/  ISETP.GT.AND P4, PT, R0, 0x8, P4 ;  /* 0x000000080000780c */ /* 0x000fe20002784270 */
[-C--:B------:R-:W-:Y:S01]  /*7d00*/  FMUL R39, R39, R154.reuse ;  /* 0x0000009a27277220 */ /* 0x080fe20000400000 */
[----:B------:R-:W-:Y:S01]  /*7d10*/  F2FP.TF32.F32.PACK_B R27, R27 ;  /* 0x0000001bff1b723e */ /* 0x000fe200024050ff */
[-C--:B------:R-:W-:Y:S01]  /*7d20*/  FMUL R41, R41, R154.reuse ;  /* 0x0000009a29297220 */ /* 0x080fe20000400000 */
[----:B------:R-:W-:Y:S01]  /*7d30*/  F2FP.TF32.F32.PACK_B R9, R9 ;  /* 0x00000009ff09723e */ /* 0x000fe200024050ff */
[-C--:B------:R-:W-:Y:S01]  /*7d40*/  FMUL R43, R43, R154.reuse ;  /* 0x0000009a2b2b7220 */ /* 0x080fe20000400000 */
[----:B------:R-:W-:Y:S01]  /*7d50*/  F2FP.TF32.F32.PACK_B R29, R29 ;  /* 0x0000001dff1d723e */ /* 0x000fe200024050ff */
[----:B------:R-:W-:Y:S01]  /*7d60*/  @P3 STG.E desc[UR36][R6.64+0x4], R27 ;  /* 0x0000041b06003986 */ /* 0x000fe2000c101924 */
[----:B------:R-:W-:Y:S01]  /*7d70*/  F2FP.TF32.F32.PACK_B R11, R11 ;  /* 0x0000000bff0b723e */ /* 0x000fe200024050ff */
[-C--:B-1----:R-:W-:Y:S01]  /*7d80*/  FMUL R13, R34, R154.reuse ;  /* 0x0000009a220d7220 */ /* 0x082fe20000400000 */
[----:B------:R-:W-:Y:S01]  /*7d90*/  ISETP.GT.AND P3, PT, R3, 0x11, PT ;  /* 0x000000110300780c */ /* 0x000fe20003f64270 */
[----:B------:R0:W-:Y:S01]  /*7da0*/  @P1 STG.E desc[UR36][R4.64+0x20], R9 ;  /* 0x0000200904001986 */ /* 0x0001e2000c101924 */
[C---:B------:R-:W-:Y:S01]  /*7db0*/  ISETP.GT.AND P0, PT, R0.reuse, 0x8, P0 ;  /* 0x000000080000780c */ /* 0x040fe20000704270 */
[-C--:B------:R-:W-:Y:S01]  /*7dc0*/  FMUL R45, R45, R154.reuse ;  /* 0x0000009a2d2d7220 */ /* 0x080fe20000400000 */
[----:B------:R-:W-:Y:S01]  /*7dd0*/  F2FP.TF32.F32.PACK_B R31, R31 ;  /* 0x0000001fff1f723e */ /* 0x000fe200024050ff */
[----:B------:R-:W-:Y:S01]  /*7de0*/  @P2 STG.E desc[UR36][R4.64+0x24], R29 ;  /* 0x0000241d04002986 */ /* 0x000fe2000c101924 */
[----:B------:R-:W-:Y:S01]  /*7df0*/  ISETP.GT.AND P2, PT, R3, 0x10, PT ;  /* 0x000000100300780c */ /* 0x000fe20003f44270 */
[-C--:B------:R-:W-:Y:S01]  /*7e00*/  FMUL R47, R47, R154.reuse ;  /* 0x0000009a2f2f7220 */ /* 0x080fe20000400000 */
[----:B------:R-:W-:Y:S01]  /*7e10*/  F2FP.TF32.F32.PACK_B R33, R33 ;  /* 0x00000021ff21723e */ /* 0x000fe200024050ff */
[----:B------:R1:W-:Y:S01]  /*7e20*/  @P4 STG.E desc[UR36][R6.64+0x20], R11 ;  /* 0x0000200b06004986 */ /* 0x0003e2000c101924 */
[C---:B------:R-:W-:Y:S01]  /*7e30*/  ISETP.GT.AND P1, PT, R0.reuse, RZ, P2 ;  /* 0x000000ff0000720c */ /* 0x040fe20001724270 */
[-C--:B------:R-:W-:Y:S01]  /*7e40*/  FMUL R49, R49, R154.reuse ;  /* 0x0000009a31317220 */ /* 0x080fe20000400000 */
[----:B------:R-:W-:Y:S01]  /*7e50*/  ISETP.GT.AND P4, PT, R0, RZ, P3 ;  /* 0x000000ff0000720c */ /* 0x000fe20001f84270 */
[-C--:B0-----:R-:W-:Y:S01]  /*7e60*/  FMUL R9, R32, R154.reuse ;  /* 0x0000009a20097220 */ /* 0x081fe20000400000 */
[----:B------:R-:W-:Y:S01]  /*7e70*/  ISETP.GT.AND P2, PT, R0, 0x8, P2 ;  /* 0x000000080000780c */ /* 0x000fe20001744270 */
[----:B------:R-:W-:Y:S01]  /*7e80*/  @P0 STG.E desc[UR36][R6.64+0x24], R31 ;  /* 0x0000241f06000986 */ /* 0x000fe2000c101924 */
[----:B------:R-:W-:Y:S01]  /*7e90*/  F2FP.TF32.F32.PACK_B R13, R13 ;  /* 0x0000000dff0d723e */ /* 0x000fe200024050ff */
[-C--:B------:R-:W-:Y:S01]  /*7ea0*/  FMUL R51, R51, R154.reuse ;  /* 0x0000009a33337220 */ /* 0x080fe20000400000 */
[----:B------:R-:W-:Y:S01]  /*7eb0*/  F2FP.TF32.F32.PACK_B R9, R9 ;  /* 0x00000009ff09723e */ /* 0x000fe200024050ff */
[-C--:B------:R-:W-:Y:S01]  /*7ec0*/  FMUL R53, R53, R154.reuse ;  /* 0x0000009a35357220 */ /* 0x080fe20000400000 */
[----:B------:R-:W-:Y:S01]  /*7ed0*/  ISETP.GT.AND P0, PT, R3, 0x19, PT ;  /* 0x000000190300780c */ /* 0x000fe20003f04270 */
[-C--:B-1----:R-:W-:Y:S01]  /*7ee0*/  FMUL R11, R38, R154.reuse ;  /* 0x0000009a260b7220 */ /* 0x082fe20000400000 */
[C---:B------:R-:W-:Y:S01]  /*7ef0*/  ISETP.GT.AND P3, PT, R0.reuse, 0x8, P3 ;  /* 0x000000080000780c */ /* 0x040fe20001f64270 */
[----:B------:R0:W-:Y:S01]  /*7f00*/  @P1 STG.E desc[UR36][R4.64+0x40], R9 ;  /* 0x0000400904001986 */ /* 0x0001e2000c101924 */
[----:B------:R-:W-:Y:S01]  /*7f10*/  F2FP.TF32.F32.PACK_B R35, R35 ;  /* 0x00000023ff23723e */ /* 0x000fe200024050ff */
        /* <DEDUP_REMOVED lines=11> */
[C---:B------:R-:W-:Y:S01]  /*7fd0*/  ISETP.GT.AND P4, PT, R0.reuse, 0x8, P4 ;  /* 0x000000080000780c */ /* 0x040fe20002784270 */
[----:B------:R-:W-:Y:S01]  /*7fe0*/  @P3 STG.E desc[UR36][R6.64+0x44], R35 ;  /* 0x0000442306003986 */ /* 0x000fe2000c101924 */
[----:B------:R-:W-:Y:S01]  /*7ff0*/  ISETP.GT.AND P3, PT, R3, 0x21, PT ;  /* 0x000000210300780c */ /* 0x000fe20003f64270 */
[-C--:B------:R-:W-:Y:S01]  /*8000*/  FMUL R61, R61, R154.reuse ;  /* 0x0000009a3d3d7220 */ /* 0x080fe20000400000 */
[----:B------:R-:W-:Y:S01]  /*8010*/  F2FP.TF32.F32.PACK_B R9, R9 ;  /* 0x00000009ff09723e */ /* 0x000fe200024050ff */
[-C--:B------:R-:W-:Y:S01]  /*8020*/  FMUL R63, R63, R154.reuse ;  /* 0x0000009a3f3f7220 */ /* 0x080fe20000400000 */
[----:B------:R-:W-:Y:S01]  /*8030*/  ISETP.GT.AND P0, PT, R0, 0x8, P0 ;  /* 0x000000080000780c */ /* 0x000fe20000704270 */
[-C--:B-1----:R-:W-:Y:S01]  /*8040*/  FMUL R13, R42, R154.reuse ;  /* 0x0000009a2a0d7220 */ /* 0x082fe20000400000 */
[----:B------:R-:W-:Y:S01]  /*8050*/  F2FP.TF32.F32.PACK_B R39, R39 ;  /* 0x00000027ff27723e */ /* 0x000fe200024050ff */
        /* <DEDUP_REMOVED lines=147> */
[----:B------:R-:W-:Y:S01]  /*8990*/  ISETP.GT.AND P3, PT, R0, 0x8, P3 ;  /* 0x000000080000780c */ /* 0x000fe20001f64270 */
[-C--:B------:R-:W-:Y:S01]  /*89a0*/  FMUL R131, R131, R154.reuse ;  /* 0x0000009a83837220 */ /* 0x080fe20000400000 */
[----:B------:R-:W-:Y:S01]  /*89b0*/  F2FP.TF32.F32.PACK_B R9, R9 ;  /* 0x00000009ff09723e */ /* 0x000fe200024050ff */
[-C--:B------:R-:W-:Y:S01]  /*89c0*/  FMUL R133, R133, R154.reuse ;  /* 0x0000009a85857220 */ /* 0x080fe20000400000 */
[----:B------:R-:W-:Y:S01]  /*89d0*/  ISETP.GT.AND P0, PT, R3, 0x59, PT ;  /* 0x000000590300780c */ /* 0x000fe20003f04270 */
        /* <DEDUP_REMOVED lines=25> */
[C---:B------:R-:W-:Y:S01]  /*8b70*/  ISETP.GT.AND P1, PT, R0.reuse, RZ, P3 ;  /* 0x000000ff0000720c */ /* 0x040fe20001f24270 */
[-C--:B------:R-:W-:Y:S01]  /*8b80*/  FMUL R145, R145, R154.reuse ;  /* 0x0000009a91917220 */ /* 0x080fe20000400000 */
[C---:B------:R-:W-:Y:S01]  /*8b90*/  ISETP.GT.AND P3, PT, R0.reuse, 0x8, P3 ;  /* 0x000000080000780c */ /* 0x040fe20001f64270 */
[----:B------:R-:W-:Y:S01]  /*8ba0*/  @P2 STG.E desc[UR36][R4.64+0x164], R69 ;  /* 0x0001644504002986 */ /* 0x000fe2000c101924 */
[----:B------:R-:W-:Y:S01]  /*8bb0*/  ISETP.GT.AND P2, PT, R3, 0x61, PT ;  /* 0x000000610300780c */ /* 0x000fe20003f44270 */
[-C--:B------:R-:W-:Y:S01]  /*8bc0*/  FMUL R147, R147, R154.reuse ;  /* 0x0000009a93937220 */ /* 0x080fe20000400000 */
[----:B------:R-:W-:Y:S01]  /*8bd0*/  F2FP.TF32.F32.PACK_B R13, R13 ;  /* 0x0000000dff0d723e */ /* 0x000fe200024050ff */
[----:B------:R1:W-:Y:S01]  /*8be0*/  @P4 STG.E desc[UR36][R6.64+0x160], R11 ;  /* 0x0001600b06004986 */ /* 0x0003e2000c101924 */
[C---:B------:R-:W-:Y:S01]  /*8bf0*/  ISETP.GT.AND P4, PT, R0.reuse, RZ, P2 ;  /* 0x000000ff0000720c */ /* 0x040fe20001784270 */
[-C--:B------:R-:W-:Y:S01]  /*8c00*/  FMUL R149, R149, R154.reuse ;  /* 0x0000009a95957220 */ /* 0x080fe20000400000 */
[----:B------:R-:W-:Y:S01]  /*8c10*/  ISETP.GT.AND P2, PT, R0, 0x8, P2 ;  /* 0x000000080000780c */ /* 0x000fe20001744270 */
[-C--:B0-----:R-:W-:Y:S01]  /*8c20*/  FMUL R9, R72, R154.reuse ;  /* 0x0000009a48097220 */ /* 0x081fe20000400000 */
[----:B------:R-:W-:Y:S01]  /*8c30*/  @P0 STG.E desc[UR36][R6.64+0x164], R71 ;  /* 0x0001644706000986 */ /* 0x000fe2000c101924 */
[----:B------:R-:W-:Y:S01]  /*8c40*/  ISETP.GT.AND P0, PT, R3, 0x69, PT ;  /* 0x000000690300780c */ /* 0x000fe20003f04270 */
[----:B------:R-:W-:Y:S01]  /*8c50*/  FMUL R151, R151, R154 ;  /* 0x0000009a97977220 */ /* 0x000fe20000400000 */
[----:B------:R-:W-:-:S02]  /*8c60*/  F2FP.TF32.F32.PACK_B R89, R89 ;  /* 0x00000059ff59723e */ /* 0x000fc400024050ff */
[----:B------:R-:W-:Y:S01]  /*8c70*/  F2FP.TF32.F32.PACK_B R9, R9 ;  /* 0x00000009ff09723e */ /* 0x000fe200024050ff */
[----:B-1----:R-:W-:Y:S01]  /*8c80*/  FMUL R11, R78, R154 ;  /* 0x0000009a4e0b7220 */ /* 0x002fe20000400000 */
[----:B------:R-:W-:-:S03]  /*8c90*/  F2FP.TF32.F32.PACK_B R91, R91 ;  /* 0x0000005bff5b723e */ /* 0x000fc600024050ff */
[----:B------:R0:W-:Y:S01]  /*8ca0*/  @P1 STG.E desc[UR36][R4.64+0x180], R9 ;  /* 0x0001800904001986 */ /* 0x0001e2000c101924 */
[C---:B------:R-:W-:Y:S02]  /*8cb0*/  ISETP.GT.AND P1, PT, R3.reuse, 0x68, PT ;  /* 0x000000680300780c */ /* 0x040fe40003f24270 */
[----:B------:R-:W-:Y:S01]  /*8cc0*/  F2FP.TF32.F32.PACK_B R11, R11 ;  /* 0x0000000bff0b723e */ /* 0x000fe200024050ff */
[----:B------:R-:W-:Y:S01]  /*8cd0*/  @P4 STG.E desc[UR36][R4.64+0x184], R73 ;  /* 0x0001844904004986 */ /* 0x000fe2000c101924 */
[C---:B------:R-:W-:Y:S02]  /*8ce0*/  ISETP.GT.AND P4, PT, R0.reuse, RZ, P1 ;  /* 0x000000ff0000720c */ /* 0x040fe40000f84270 */
[C---:B------:R-:W-:Y:S01]  /*8cf0*/  ISETP.GT.AND P1, PT, R0.reuse, 0x8, P1 ;  /* 0x000000080000780c */ /* 0x040fe20000f24270 */
[----:B------:R1:W-:Y:S01]  /*8d00*/  @P3 STG.E desc[UR36][R6.64+0x180], R13 ;  /* 0x0001800d06003986 */ /* 0x0003e2000c101924 */
[----:B------:R-:W-:Y:S02]  /*8d10*/  ISETP.GT.AND P3, PT, R0, RZ, P0 ;  /* 0x000000ff0000720c */ /* 0x000fe40000764270 */
[----:B------:R-:W-:Y:S01]  /*8d20*/  F2FP.TF32.F32.PACK_B R93, R93 ;  /* 0x0000005dff5d723e */ /* 0x000fe200024050ff */
[----:B0-----:R-:W-:Y:S01]  /*8d30*/  FMUL R9, R76, R154 ;  /* 0x0000009a4c097220 */ /* 0x001fe20000400000 */
[----:B------:R-:W-:Y:S01]  /*8d40*/  @P2 STG.E desc[UR36][R6.64+0x184], R75 ;  /* 0x0001844b06002986 */ /* 0x000fe2000c101924 */
[----:B------:R-:W-:-:S02]  /*8d50*/  ISETP.GT.AND P2, PT, R3, 0x70, PT ;  /* 0x000000700300780c */ /* 0x000fc40003f44270 */
[----:B------:R-:W-:Y:S02]  /*8d60*/  F2FP.TF32.F32.PACK_B R95, R95 ;  /* 0x0000005fff5f723e */ /* 0x000fe400024050ff */
[----:B------:R-:W-:Y:S01]  /*8d70*/  F2FP.TF32.F32.PACK_B R9, R9 ;  /* 0x00000009ff09723e */ /* 0x000fe200024050ff */
[----:B-1----:R-:W-:Y:S01]  /*8d80*/  FMUL R13, R82, R154 ;  /* 0x0000009a520d7220 */ /* 0x002fe20000400000 */
[----:B------:R-:W-:-:S03]  /*8d90*/  F2FP.TF32.F32.PACK_B R97, R97 ;  /* 0x00000061ff61723e */ /* 0x000fc600024050ff */
[----:B------:R0:W-:Y:S01]  /*8da0*/  @P4 STG.E desc[UR36][R4.64+0x1a0], R9 ;  /* 0x0001a00904004986 */ /* 0x0001e2000c101924 */
[C---:B------:R-:W-:Y:S02]  /*8db0*/  ISETP.GT.AND P4, PT, R0.reuse, RZ, P2 ;  /* 0x000000ff0000720c */ /* 0x040fe40001784270 */
[C---:B------:R-:W-:Y:S01]  /*8dc0*/  ISETP.GT.AND P2, PT, R0.reuse, 0x8, P2 ;  /* 0x000000080000780c */ /* 0x040fe20001744270 */
[----:B------:R-:W-:Y:S01]  /*8dd0*/  @P3 STG.E desc[UR36][R4.64+0x1a4], R77 ;  /* 0x0001a44d04003986 */ /* 0x000fe2000c101924 */
[C---:B------:R-:W-:Y:S02]  /*8de0*/  ISETP.GT.AND P3, PT, R0.reuse, 0x8, P0 ;  /* 0x000000080000780c */ /* 0x040fe40000764270 */
[----:B------:R-:W-:Y:S01]  /*8df0*/  ISETP.GT.AND P0, PT, R3, 0x71, PT ;  /* 0x000000710300780c */ /* 0x000fe20003f04270 */
[----:B------:R1:W-:Y:S01]  /*8e00*/  @P1 STG.E desc[UR36][R6.64+0x1a0], R11 ;  /* 0x0001a00b06001986 */ /* 0x0003e2000c101924 */
[----:B------:R-:W-:Y:S02]  /*8e10*/  F2FP.TF32.F32.PACK_B R13, R13 ;  /* 0x0000000dff0d723e */ /* 0x000fe400024050ff */
[----:B------:R-:W-:Y:S01]  /*8e20*/  ISETP.GT.AND P1, PT, R0, RZ, P0 ;  /* 0x000000ff0000720c */ /* 0x000fe20000724270 */
[----:B0-----:R-:W-:Y:S01]  /*8e30*/  FMUL R9, R80, R154 ;  /* 0x0000009a50097220 */ /* 0x001fe20000400000 */
[----:B------:R-:W-:-:S02]  /*8e40*/  F2FP.TF32.F32.PACK_B R99, R99 ;  /* 0x00000063ff63723e */ /* 0x000fc400024050ff */
[----:B------:R-:W-:Y:S02]  /*8e50*/  F2FP.TF32.F32.PACK_B R101, R101 ;  /* 0x00000065ff65723e */ /* 0x000fe400024050ff */
[----:B------:R-:W-:Y:S01]  /*8e60*/  F2FP.TF32.F32.PACK_B R9, R9 ;  /* 0x00000009ff09723e */ /* 0x000fe200024050ff */
[----:B------:R-:W-:Y:S01]  /*8e70*/  @P3 STG.E desc[UR36][R6.64+0x1a4], R79 ;  /* 0x0001a44f06003986 */ /* 0x000fe2000c101924 */
[----:B------:R-:W-:Y:S01]  /*8e80*/  ISETP.GT.AND P3, PT, R0, 0x8, P0 ;  /* 0x000000080000780c */ /* 0x000fe20000764270 */
[----:B-1----:R-:W-:Y:S01]  /*8e90*/  FMUL R11, R86, R154 ;  /* 0x0000009a560b7220 */ /* 0x002fe20000400000 */
[C---:B------:R-:W-:Y:S01]  /*8ea0*/  ISETP.GT.AND P0, PT, R3.reuse, 0x79, PT ;  /* 0x000000790300780c */ /* 0x040fe20003f04270 */
[----:B------:R0:W-:Y:S01]  /*8eb0*/  @P4 STG.E desc[UR36][R4.64+0x1c0], R9 ;  /* 0x0001c00904004986 */ /* 0x0001e2000c101924 */
[----:B------:R-:W-:Y:S02]  /*8ec0*/  F2FP.TF32.F32.PACK_B R103, R103 ;  /* 0x00000067ff67723e */ /* 0x000fe400024050ff */
[----:B------:R-:W-:Y:S01]  /*8ed0*/  F2FP.TF32.F32.PACK_B R11, R11 ;  /* 0x0000000bff0b723e */ /* 0x000fe200024050ff */
[----:B------:R-:W-:Y:S01]  /*8ee0*/  @P1 STG.E desc[UR36][R4.64+0x1c4], R81 ;  /* 0x0001c45104001986 */ /* 0x000fe2000c101924 */
[----:B------:R-:W-:-:S02]  /*8ef0*/  ISETP.GT.AND P1, PT, R3, 0x78, PT ;  /* 0x000000780300780c */ /* 0x000fc40003f24270 */
[----:B------:R-:W-:Y:S01]  /*8f00*/  F2FP.TF32.F32.PACK_B R105, R105 ;  /* 0x00000069ff69723e */ /* 0x000fe200024050ff */
[----:B------:R1:W-:Y:S01]  /*8f10*/  @P2 STG.E desc[UR36][R6.64+0x1c0], R13 ;  /* 0x0001c00d06002986 */ /* 0x0003e2000c101924 */
[C---:B------:R-:W-:Y:S02]  /*8f20*/  ISETP.GT.AND P4, PT, R0.reuse, RZ, P1 ;  /* 0x000000ff0000720c */ /* 0x040fe40000f84270 */
[----:B------:R-:W-:Y:S01]  /*8f30*/  ISETP.GT.AND P2, PT, R0, RZ, P0 ;  /* 0x000000ff0000720c */ /* 0x000fe20000744270 */
[----:B0-----:R-:W-:Y:S01]  /*8f40*/  FMUL R9, R84, R154 ;  /* 0x0000009a54097220 */ /* 0x001fe20000400000 */
[C---:B------:R-:W-:Y:S01]  /*8f50*/  ISETP.GT.AND P1, PT, R0.reuse, 0x8, P1 ;  /* 0x000000080000780c */ /* 0x040fe20000f24270 */
[----:B------:R-:W-:Y:S01]  /*8f60*/  @P3 STG.E desc[UR36][R6.64+0x1c4], R83 ;  /* 0x0001c45306003986 */ /* 0x000fe2000c101924 */
[----:B------:R-:W-:Y:S02]  /*8f70*/  ISETP.GT.AND P3, PT, R0, 0x8, P0 ;  /* 0x000000080000780c */ /* 0x000fe40000764270 */
[----:B------:R-:W-:-:S02]  /*8f80*/  F2FP.TF32.F32.PACK_B R9, R9 ;  /* 0x00000009ff09723e */ /* 0x000fc400024050ff */
[C---:B------:R-:W-:Y:S01]  /*8f90*/  ISETP.GT.AND P0, PT, R3.reuse, 0x81, PT ;  /* 0x000000810300780c */ /* 0x040fe20003f04270 */
[----:B-1----:R-:W-:Y:S01]  /*8fa0*/  FMUL R13, R90, R154 ;  /* 0x0000009a5a0d7220 */ /* 0x002fe20000400000 */
[----:B------:R-:W-:Y:S01]  /*8fb0*/  F2FP.TF32.F32.PACK_B R107, R107 ;  /* 0x0000006bff6b723e */ /* 0x000fe200024050ff */
[----:B------:R0:W-:Y:S01]  /*8fc0*/  @P4 STG.E desc[UR36][R4.64+0x1e0], R9 ;  /* 0x0001e00904004986 */ /* 0x0001e2000c101924 */
[----:B------:R-:W-:Y:S02]  /*8fd0*/  F2FP.TF32.F32.PACK_B R109, R109 ;  /* 0x0000006dff6d723e */ /* 0x000fe400024050ff */
[----:B------:R-:W-:Y:S01]  /*8fe0*/  F2FP.TF32.F32.PACK_B R13, R13 ;  /* 0x0000000dff0d723e */ /* 0x000fe200024050ff */
[----:B------:R-:W-:Y:S01]  /*8ff0*/  @P2 STG.E desc[UR36][R4.64+0x1e4], R85 ;  /* 0x0001e45504002986 */ /* 0x000fe2000c101924 */
[----:B------:R-:W-:Y:S02]  /*9000*/  ISETP.GT.AND P2, PT, R3, 0x80, PT ;  /* 0x000000800300780c */ /* 0x000fe40003f44270 */
[----:B------:R-:W-:Y:S01]  /*9010*/  F2FP.TF32.F32.PACK_B R111, R111 ;  /* 0x0000006fff6f723e */ /* 0x000fe200024050ff */
[----:B------:R1:W-:Y:S01]  /*9020*/  @P1 STG.E desc[UR36][R6.64+0x1e0], R11 ;  /* 0x0001e00b06001986 */ /* 0x0003e2000c101924 */
[----:B------:R-:W-:-:S02]  /*9030*/  ISETP.GT.AND P4, PT, R0, RZ, P2 ;  /* 0x000000ff0000720c */ /* 0x000fc40001784270 */
[----:B------:R-:W-:Y:S01]  /*9040*/  ISETP.GT.AND P1, PT, R0, RZ, P0 ;  /* 0x000000ff0000720c */ /* 0x000fe20000724270 */
[-C--:B0-----:R-:W-:Y:S01]  /*9050*/  FMUL R9, R88, R154.reuse ;  /* 0x0000009a58097220 */ /* 0x081fe20000400000 */
[C---:B------:R-:W-:Y:S01]  /*9060*/  ISETP.GT.AND P2, PT, R0.reuse, 0x8, P2 ;  /* 0x000000080000780c */ /* 0x040fe20001744270 */
[----:B------:R-:W-:Y:S01]  /*9070*/  @P3 STG.E desc[UR36][R6.64+0x1e4], R87 ;  /* 0x0001e45706003986 */ /* 0x000fe2000c101924 */
[----:B------:R-:W-:Y:S02]  /*9080*/  ISETP.GT.AND P3, PT, R0, 0x8, P0 ;  /* 0x000000080000780c */ /* 0x000fe40000764270 */
[----:B------:R-:W-:Y:S02]  /*9090*/  F2FP.TF32.F32.PACK_B R9, R9 ;  /* 0x00000009ff09723e */ /* 0x000fe400024050ff */
[----:B------:R-:W-:Y:S01]  /*90a0*/  ISETP.GT.AND P0, PT, R3, 0x89, PT ;  /* 0x000000890300780c */ /* 0x000fe20003f04270 */
[----:B-1----:R-:W-:Y:S01]  /*90b0*/  FMUL R11, R94, R154 ;  /* 0x0000009a5e0b7220 */ /* 0x002fe20000400000 */
[----:B------:R-:W-:Y:S01]  /*90c0*/  F2FP.TF32.F32.PACK_B R113, R113 ;  /* 0x00000071ff71723e */ /* 0x000fe200024050ff */
[----:B------:R0:W-:Y:S01]  /*90d0*/  @P4 STG.E desc[UR36][R4.64+0x200], R9 ;  /* 0x0002000904004986 */ /* 0x0001e2000c101924 */
[----:B------:R-:W-:-:S02]  /*90e0*/  F2FP.TF32.F32.PACK_B R115, R115 ;  /* 0x00000073ff73723e */ /* 0x000fc400024050ff */
[----:B------:R-:W-:Y:S01]  /*90f0*/  F2FP.TF32.F32.PACK_B R11, R11 ;  /* 0x0000000bff0b723e */ /* 0x000fe200024050ff */
[----:B------:R-:W-:Y:S01]  /*9100*/  @P1 STG.E desc[UR36][R4.64+0x204], R89 ;  /* 0x0002045904001986 */ /* 0x000fe2000c101924 */
[----:B------:R-:W-:Y:S02]  /*9110*/  ISETP.GT.AND P1, PT, R3, 0x88, PT ;  /* 0x000000880300780c */ /* 0x000fe40003f24270 */
[----:B------:R-:W-:Y:S01]  /*9120*/  F2FP.TF32.F32.PACK_B R117, R117 ;  /* 0x00000075ff75723e */ /* 0x000fe200024050ff */
[----:B------:R1:W-:Y:S01]  /*9130*/  @P2 STG.E desc[UR36][R6.64+0x200], R13 ;  /* 0x0002000d06002986 */ /* 0x0003e2000c101924 */
[C---:B------:R-:W-:Y:S02]  /*9140*/  ISETP.GT.AND P4, PT, R0.reuse, RZ, P1 ;  /* 0x000000ff0000720c */ /* 0x040fe40000f84270 */
[----:B------:R-:W-:Y:S01]  /*9150*/  ISETP.GT.AND P2, PT, R0, RZ, P0 ;  /* 0x000000ff0000720c */ /* 0x000fe20000744270 */
[----:B0-----:R-:W-:Y:S01]  /*9160*/  FMUL R9, R92, R154 ;  /* 0x0000009a5c097220 */ /* 0x001fe20000400000 */
[C---:B------:R-:W-:Y:S01]  /*9170*/  ISETP.GT.AND P1, PT, R0.reuse, 0x8, P1 ;  /* 0x000000080000780c */ /* 0x040fe20000f24270 */
[----:B------:R-:W-:Y:S01]  /*9180*/  @P3 STG.E desc[UR36][R6.64+0x204], R91 ;  /* 0x0002045b06003986 */ /* 0x000fe2000c101924 */
[----:B------:R-:W-:-:S02]  /*9190*/  ISETP.GT.AND P3, PT, R0, 0x8, P0 ;  /* 0x000000080000780c */ /* 0x000fc40000764270 */
[----:B------:R-:W-:Y:S02]  /*91a0*/  F2FP.TF32.F32.PACK_B R9, R9 ;  /* 0x00000009ff09723e */ /* 0x000fe400024050ff */
[C---:B------:R-:W-:Y:S01]  /*91b0*/  ISETP.GT.AND P0, PT, R3.reuse, 0x91, PT ;  /* 0x000000910300780c */ /* 0x040fe20003f04270 */
[----:B-1----:R-:W-:Y:S01]  /*91c0*/  FMUL R13, R98, R154 ;  /* 0x0000009a620d7220 */ /* 0x002fe20000400000 */
[----:B------:R-:W-:Y:S01]  /*91d0*/  F2FP.TF32.F32.PACK_B R119, R119 ;  /* 0x00000077ff77723e */ /* 0x000fe200024050ff */
        /* <DEDUP_REMOVED lines=89> */
[----:B------:R-:W-:-:S03]  /*9770*/  ISETP.GT.AND P1, PT, R3, 0xb8, PT ;  /* 0x000000b80300780c */ /* 0x000fc60003f24270 */
[----:B------:R1:W-:Y:S01]  /*9780*/  @P2 STG.E desc[UR36][R6.64+0x2c0], R13 ;  /* 0x0002c00d06002986 */ /* 0x0003e2000c101924 */
[C---:B------:R-:W-:Y:S02]  /*9790*/  ISETP.GT.AND P4, PT, R0.reuse, RZ, P1 ;  /* 0x000000ff0000720c */ /* 0x040fe40000f84270 */
[----:B------:R-:W-:Y:S01]  /*97a0*/  ISETP.GT.AND P2, PT, R0, RZ, P0 ;  /* 0x000000ff0000720c */ /* 0x000fe20000744270 */
[-C--:B0-----:R-:W-:Y:S01]  /*97b0*/  FMUL R9, R116, R154.reuse ;  /* 0x0000009a74097220 */ /* 0x081fe20000400000 */
[C---:B------:R-:W-:Y:S01]  /*97c0*/  ISETP.GT.AND P1, PT, R0.reuse, 0x8, P1 ;  /* 0x000000080000780c */ /* 0x040fe20000f24270 */
[----:B------:R-:W-:Y:S01]  /*97d0*/  @P3 STG.E desc[UR36][R6.64+0x2c4], R115 ;  /* 0x0002c47306003986 */ /* 0x000fe2000c101924 */
[----:B------:R-:W-:Y:S02]  /*97e0*/  ISETP.GT.AND P3, PT, R0, 0x8, P0 ;  /* 0x000000080000780c */ /* 0x000fe40000764270 */
[----:B------:R-:W-:Y:S02]  /*97f0*/  F2FP.TF32.F32.PACK_B R9, R9 ;  /* 0x00000009ff09723e */ /* 0x000fe400024050ff */
[----:B------:R-:W-:Y:S01]  /*9800*/  ISETP.GT.AND P0, PT, R3, 0xc1, PT ;  /* 0x000000c10300780c */ /* 0x000fe20003f04270 */
[----:B-1----:R-:W-:-:S02]  /*9810*/  FMUL R13, R122, R154 ;  /* 0x0000009a7a0d7220 */ /* 0x002fc40000400000 */
[----:B------:R0:W-:Y:S03]  /*9820*/  @P4 STG.E desc[UR36][R4.64+0x2e0], R9 ;  /* 0x0002e00904004986 */ /* 0x0001e6000c101924 */
        /* <DEDUP_REMOVED lines=93> */
[----:B------:R-:W-:Y:S02]  /*9e00*/  ISETP.GT.AND P0, PT, R3, 0xf9, PT ;  /* 0x000000f90300780c */ /* 0x000fe40003f04270 */
[----:B------:R-:W-:Y:S02]  /*9e10*/  F2FP.TF32.F32.PACK_B R9, R9 ;  /* 0x00000009ff09723e */ /* 0x000fe400024050ff */
[----:B------:R-:W-:Y:S01]  /*9e20*/  ISETP.GT.AND P3, PT, R0, 0x8, P3 ;  /* 0x000000080000780c */ /* 0x000fe20001f64270 */
[----:B-1----:R-:W-:-:S02]  /*9e30*/  FMUL R11, R150, R154 ;  /* 0x0000009a960b7220 */ /* 0x002fc40000400000 */
[----:B------:R-:W-:Y:S01]  /*9e40*/  @P4 STG.E desc[UR36][R4.64+0x3c0], R13 ;  /* 0x0003c00d04004986 */ /* 0x000fe2000c101924 */
[----:B------:R-:W-:Y:S01]  /*9e50*/  ISETP.GT.AND P4, PT, R3, 0xf8, PT ;  /* 0x000000f80300780c */ /* 0x000fe20003f84270 */
[----:B------:R-:W-:Y:S01]  /*9e60*/  FMUL R3, R148, R154 ;  /* 0x0000009a94037220 */ /* 0x000fe20000400000 */
[----:B------:R-:W-:Y:S01]  /*9e70*/  F2FP.TF32.F32.PACK_B R11, R11 ;  /* 0x0000000bff0b723e */ /* 0x000fe200024050ff */
[----:B------:R-:W-:Y:S01]  /*9e80*/  @P1 STG.E desc[UR36][R4.64+0x3c4], R145 ;  /* 0x0003c49104001986 */ /* 0x000fe2000c101924 */
[C---:B------:R-:W-:Y:S02]  /*9e90*/  ISETP.GT.AND P1, PT, R0.reuse, RZ, P0 ;  /* 0x000000ff0000720c */ /* 0x040fe40000724270 */
[C---:B------:R-:W-:Y:S01]  /*9ea0*/  ISETP.GT.AND P0, PT, R0.reuse, 0x8, P0 ;  /* 0x000000080000780c */ /* 0x040fe20000704270 */
[----:B------:R-:W-:Y:S01]  /*9eb0*/  @P2 STG.E desc[UR36][R6.64+0x3c0], R9 ;  /* 0x0003c00906002986 */ /* 0x000fe2000c101924 */
[C---:B------:R-:W-:Y:S02]  /*9ec0*/  ISETP.GT.AND P2, PT, R0.reuse, RZ, P4 ;  /* 0x000000ff0000720c */ /* 0x040fe40002744270 */
[----:B------:R-:W-:Y:S01]  /*9ed0*/  ISETP.GT.AND P4, PT, R0, 0x8, P4 ;  /* 0x000000080000780c */ /* 0x000fe20002784270 */
[----:B------:R-:W-:Y:S01]  /*9ee0*/  @P3 STG.E desc[UR36][R6.64+0x3c4], R147 ;  /* 0x0003c49306003986 */ /* 0x000fe2000c101924 */
[----:B------:R-:W-:-:S09]  /*9ef0*/  F2FP.TF32.F32.PACK_B R3, R3 ;  /* 0x00000003ff03723e */ /* 0x000fd200024050ff */
[----:B------:R-:W-:Y:S04]  /*9f00*/  @P2 STG.E desc[UR36][R4.64+0x3e0], R3 ;  /* 0x0003e00304002986 */ /* 0x000fe8000c101924 */
[----:B------:R0:W-:Y:S02]  /*9f10*/  @P1 STG.E desc[UR36][R4.64+0x3e4], R149 ;  /* 0x0003e49504001986 */ /* 0x0001e4000c101924 */
[----:B0-----:R-:W-:Y:S02]  /*9f20*/  @P4 IMAD.MOV.U32 R4, RZ, RZ, R6 ;  /* 0x000000ffff044224 */ /* 0x001fe400078e0006 */
[----:B------:R-:W-:-:S05]  /*9f30*/  @P4 IMAD.MOV.U32 R5, RZ, RZ, R7 ;  /* 0x000000ffff054224 */ /* 0x000fca00078e0007 */
[----:B------:R0:W-:Y:S04]  /*9f40*/  @P4 STG.E desc[UR36][R4.64+0x3e0], R11 ;  /* 0x0003e00b04004986 */ /* 0x0001e8000c101924 */
[----:B------:R0:W-:Y:S02]  /*9f50*/  @P0 STG.E desc[UR36][R6.64+0x3e4], R151 ;  /* 0x0003e49706000986 */ /* 0x0001e4000c101924 */
.L_x_286:
[----:B------:R-:W-:Y:S05]  /*9f60*/  BSYNC B0 ;  /* 0x0000000000007941 */ /* 0x000fea0003800000 */
.L_x_32:
[----:B------:R-:W-:Y:S01]  /*9f70*/  ULDC UR4, c[0x0][0xc] ;  /* 0x0000030000047ab9 */ /* 0x000fe20000000800 */
[----:B------:R-:W-:Y:S01]  /*9f80*/  ULDC UR5, c[0x0][0x10] ;  /* 0x0000040000057ab9 */ /* 0x000fe20000000800 */
[----:B0-----:R-:W0:Y:S01]  /*9f90*/  LDC R3, c[0x0][0x14] ;  /* 0x00000500ff037b82 */ /* 0x001e220000000800 */
[----:B------:R-:W-:Y:S01]  /*9fa0*/  UIMAD.WIDE.U32 UR4, UR4, UR5, URZ ;  /* 0x00000005040472a5 */ /* 0x000fe2000f8e003f */
[----:B------:R-:W-:Y:S01]  /*9fb0*/  PRMT R0, RZ, 0x7610, R0 ;  /* 0x00007610ff007816 */ /* 0x000fe20000000000 */
[----:B-----5:R-:W-:Y:S02]  /*9fc0*/  IMAD.MOV.U32 R152, RZ, RZ, -0x1 ;  /* 0xffffffffff987424 */ /* 0x020fe400078e00ff */
[----:B------:R-:W-:Y:S02]  /*9fd0*/  IMAD.MOV.U32 R23, RZ, RZ, -0x1 ;  /* 0xffffffffff177424 */ /* 0x000fe400078e00ff */
[----:B0-----:R-:W-:-:S04]  /*9fe0*/  IMAD.WIDE.U32 R16, R3, UR4, R16 ;  /* 0x0000000403107c25 */ /* 0x001fc8000f8e0010 */
[----:B------:R-:W-:Y:S01]  /*9ff0*/  IMAD R3, R3, UR5, RZ ;  /* 0x0000000503037c24 */ /* 0x000fe2000f8e02ff */
[----:B------:R-:W-:Y:S02]  /*a000*/  ULDC.64 UR4, c[0x0][0x650] ;  /* 0x0001940000047ab9 */ /* 0x000fe40000000a00 */
[----:B------:R-:W-:Y:S01]  /*a010*/  ISETP.GE.U32.AND P0, PT, R16, UR4, PT ;  /* 0x0000000410007c0c */ /* 0x000fe2000bf06070 */
[----:B------:R-:W-:-:S05]  /*a020*/  IMAD.IADD R17, R17, 0x1, R3 ;  /* 0x0000000111117824 */ /* 0x000fca00078e0203 */
[----:B------:R-:W-:-:S13]  /*a030*/  ISETP.GE.U32.AND.EX P0, PT, R17, UR5, PT, P0 ;  /* 0x0000000511007c0c */ /* 0x000fda000bf06100 */
[----:B------:R-:W-:Y:S05]  /*a040*/  @P0 BRA `(.L_x_287) ;  /* 0x0000000400640947 */ /* 0x000fea0003800000 */
[----:B------:R-:W0:Y:S01]  /*a050*/  S2R R12, SR_CTAID.X ;  /* 0x00000000000c7919 */ /* 0x000e220000002500 */
[----:B----4-:R-:W4:Y:S01]  /*a060*/  LDC.64 R10, c[0x0][0x628] ;  /* 0x00018a00ff0a7b82 */ /* 0x010f220000000a00 */
[----:B------:R-:W-:Y:S01]  /*a070*/  ULDC UR4, c[0x0][0x150] ;  /* 0x0000540000047ab9 */ /* 0x000fe20000000800 */
[----:B-123--:R-:W-:Y:S01]  /*a080*/  IMAD.MOV.U32 R8, RZ, RZ, R16 ;  /* 0x000000ffff087224 */ /* 0x00efe200078e0010 */
[----:B------:R-:W1:Y:S01]  /*a090*/  S2R R24, SR_CTAID.Y ;  /* 0x0000000000187919 */ /* 0x000e620000002600 */
[----:B------:R-:W-:-:S04]  /*a0a0*/  IMAD.MOV.U32 R9, RZ, RZ, R17 ;  /* 0x000000ffff097224 */ /* 0x000fc800078e0011 */
[----:B------:R-:W2:Y:S08]  /*a0b0*/  LDC R21, c[0x0][0x144] ;  /* 0x00005100ff157b82 */ /* 0x000eb00000000800 */
[----:B------:R-:W3:Y:S08]  /*a0c0*/  LDC R0, c[0x0][0x630] ;  /* 0x00018c00ff007b82 */ /* 0x000ef00000000800 */
[----:B------:R-:W1:Y:S01]  /*a0d0*/  LDC.64 R14, c[0x0][0x620] ;  /* 0x00018800ff0e7b82 */ /* 0x000e620000000a00 */
[----:B----4-:R-:W-:-:S04]  /*a0e0*/  ISETP.NE.U32.AND P0, PT, R10, RZ, PT ;  /* 0x000000ff0a00720c */ /* 0x010fc80003f05070 */
[----:B------:R-:W-:Y:S02]  /*a0f0*/  ISETP.NE.AND.EX P0, PT, R11, RZ, PT, P0 ;  /* 0x000000ff0b00720c */ /* 0x000fe40003f05300 */
[----:B0-----:R-:W-:-:S05]  /*a100*/  I2FP.F32.U32 R3, R12 ;  /* 0x0000000c00037245 */ /* 0x001fca0000201000 */
[----:B------:R-:W-:-:S04]  /*a110*/  FMUL R3, R3, UR4 ;  /* 0x0000000403037c20 */ /* 0x000fc80008400000 */
[----:B------:R0:W4:Y:S02]  /*a120*/  F2I.U32.TRUNC.NTZ R20, R3 ;  /* 0x0000000300147305 */ /* 0x000124000020f000 */
[----:B--23--:R-:W-:Y:S05]  /*a130*/  @!P0 BRA `(.L_x_288) ;  /* 0x0000000000288947 */ /* 0x00cfea0003800000 */
[----:B0-----:R-:W0:Y:S02]  /*a140*/  LDC R3, c[0x0][0x634] ;  /* 0x00018d00ff037b82 */ /* 0x001e240000000800 */
        /* <DEDUP_REMOVED lines=9> */
.L_x_288:
[----:B------:R-:W2:Y:S01]  /*a1e0*/  LDC.64 R30, c[0x0][0x640] ;  /* 0x00019000ff1e7b82 */ /* 0x000ea20000000a00 */
[-CC-:B------:R-:W-:Y:S01]  /*a1f0*/  SHF.R.U64 R23, R8, R0.reuse, R9.reuse ;  /* 0x0000000008177219 */ /* 0x180fe20000001209 */
[----:B----4-:R-:W-:Y:S01]  /*a200*/  IMAD.MOV R20, RZ, RZ, -R20 ;  /* 0x000000ffff147224 */ /* 0x010fe200078e0a14 */
[----:B------:R-:W-:Y:S01]  /*a210*/  SHF.R.U32.HI R0, RZ, R0, R9 ;  /* 0x00000000ff007219 */ /* 0x000fe20000011609 */
[----:B------:R-:W-:Y:S01]  /*a220*/  ULDC UR4, c[0x0][0x154] ;  /* 0x0000550000047ab9 */ /* 0x000fe20000000800 */
[----:B0-----:R-:W-:Y:S01]  /*a230*/  IADD3 R3, P0, RZ, -R23, RZ ;  /* 0x80000017ff037210 */ /* 0x001fe20007f1e0ff */
[----:B------:R-:W-:Y:S02]  /*a240*/  IMAD R26, R21, R20, R12 ;  /* 0x00000014151a7224 */ /* 0x000fe400078e020c */
[----:B------:R-:W0:Y:S01]  /*a250*/  LDC R6, c[0x0][0x618] ;  /* 0x00018600ff067b82 */ /* 0x000e220000000800 */
[----:B------:R-:W-:Y:S02]  /*a260*/  IMAD.MOV.U32 R7, RZ, RZ, 0x1 ;  /* 0x00000001ff077424 */ /* 0x000fe400078e00ff */
[----:B------:R-:W-:-:S04]  /*a270*/  IMAD.X R5, RZ, RZ, ~R0, P0 ;  /* 0x000000ffff057224 */ /* 0x000fc800000e0e00 */
[-C--:B-1----:R-:W-:Y:S01]  /*a280*/  IMAD R0, R5, R14.reuse, RZ ;  /* 0x0000000e05007224 */ /* 0x082fe200078e02ff */
[----:B------:R-:W1:Y:S01]  /*a290*/  LDC R8, c[0x0][0x608] ;  /* 0x00018200ff087b82 */ /* 0x000e620000000800 */
[----:B------:R-:W-:-:S04]  /*a2a0*/  IMAD.WIDE.U32 R4, R3, R14, R16 ;  /* 0x0000000e03047225 */ /* 0x000fc800078e0010 */
[----:B------:R-:W-:Y:S01]  /*a2b0*/  IMAD R3, R3, R15, R0 ;  /* 0x0000000f03037224 */ /* 0x000fe200078e0200 */
[----:B------:R-:W-:Y:S02]  /*a2c0*/  I2FP.F32.U32 R0, R24 ;  /* 0x0000001800007245 */ /* 0x000fe40000201000 */
[----:B------:R-:W3:Y:S01]  /*a2d0*/  LDC R28, c[0x0][0x658] ;  /* 0x00019600ff1c7b82 */ /* 0x000ee20000000800 */
[----:B------:R-:W-:Y:S01]  /*a2e0*/  IMAD.IADD R3, R5, 0x1, R3 ;  /* 0x0000000105037824 */ /* 0x000fe200078e0203 */
[----:B--2---:R-:W-:Y:S01]  /*a2f0*/  ISETP.NE.U32.AND P0, PT, R30, RZ, PT ;  /* 0x000000ff1e00720c */ /* 0x004fe20003f05070 */
[----:B------:R-:W-:Y:S01]  /*a300*/  FMUL R0, R0, UR4 ;  /* 0x0000000400007c20 */ /* 0x000fe20008400000 */
[----:B------:R-:W-:Y:S02]  /*a310*/  IMAD.MOV.U32 R5, RZ, RZ, -0x1 ;  /* 0xffffffffff057424 */ /* 0x000fe400078e00ff */
[----:B------:R-:W-:Y:S01]  /*a320*/  ISETP.NE.AND.EX P0, PT, R31, RZ, PT, P0 ;  /* 0x000000ff1f00720c */ /* 0x000fe20003f05300 */
[----:B------:R2:W4:Y:S01]  /*a330*/  F2I.U32.TRUNC.NTZ R13, R0 ;  /* 0x00000000000d7305 */ /* 0x000522000020f000 */
[----:B------:R-:W2:Y:S01]  /*a340*/  LDC R15, c[0x0][0x148] ;  /* 0x00005200ff0f7b82 */ /* 0x000ea20000000800 */
[----:B0-----:R-:W-:-:S02]  /*a350*/  SHF.R.U64 R12, R4, R6, R3 ;  /* 0x00000006040c7219 */ /* 0x001fc40000001203 */
[----:B------:R-:W-:-:S05]  /*a360*/  SHF.R.U32.HI R3, RZ, R6, R3 ;  /* 0x00000006ff037219 */ /* 0x000fca0000011603 */
[----:B------:R-:W0:Y:S01]  /*a370*/  LDC R20, c[0x0][0x600] ;  /* 0x00018000ff147b82 */ /* 0x000e220000000800 */
[-CC-:B-1----:R-:W-:Y:S02]  /*a380*/  SHF.R.U64 R10, R12, R8.reuse, R3.reuse ;  /* 0x000000080c0a7219 */ /* 0x182fe40000001203 */
[----:B------:R-:W-:-:S05]  /*a390*/  SHF.R.U32.HI R3, RZ, R8, R3 ;  /* 0x00000008ff037219 */ /* 0x000fca0000011603 */
[----:B------:R-:W1:Y:S01]  /*a3a0*/  LDC R21, c[0x0][0x648] ;  /* 0x00019200ff157b82 */ /* 0x000e620000000800 */
[-C--:B---3--:R-:W-:Y:S02]  /*a3b0*/  SHF.L.U32 R4, R5, R28.reuse, RZ ;  /* 0x0000001c05047219 */ /* 0x088fe400000006ff */
[-CC-:B------:R-:W-:Y:S02]  /*a3c0*/  SHF.R.U64 R14, R10, R28.reuse, R3.reuse ;  /* 0x0000001c0a0e7219 */ /* 0x180fe40000001203 */
[----:B------:R-:W-:Y:S02]  /*a3d0*/  SHF.R.U32.HI R5, RZ, R28, R3 ;  /* 0x0000001cff057219 */ /* 0x000fe40000011603 */
[----:B------:R-:W-:Y:S01]  /*a3e0*/  LOP3.LUT R153, RZ, R4, RZ, 0x33, !PT ;  /* 0x00000004ff997212 */ /* 0x000fe200078e33ff */
[----:B------:R-:W3:Y:S01]  /*a3f0*/  LDC R25, c[0x0][0x638] ;  /* 0x00018e00ff197b82 */ /* 0x000ee20000000800 */
[----:B------:R-:W-:Y:S01]  /*a400*/  SHF.L.U32 R28, R7, R28, RZ ;  /* 0x0000001c071c7219 */ /* 0x000fe200000006ff */
[----:B------:R-:W-:-:S06]  /*a410*/  IMAD.MOV.U32 R4, RZ, RZ, R14 ;  /* 0x000000ffff047224 */ /* 0x000fcc00078e000e */
[----:B------:R-:W0:Y:S01]  /*a420*/  LDC R27, c[0x0][0x610] ;  /* 0x00018400ff1b7b82 */ /* 0x000e220000000800 */
[----:B----4-:R-:W-:Y:S05]  /*a430*/  @!P0 BRA `(.L_x_289) ;  /* 0x0000000000288947 */ /* 0x010fea0003800000 */
        /* <DEDUP_REMOVED lines=10> */
.L_x_289:
[----:B------:R-:W-:Y:S01]  /*a4e0*/  ISETP.NE.AND P0, PT, R2, 0x1, PT ;  /* 0x000000010200780c */ /* 0x000fe20003f05270 */
[----:B------:R-:W-:Y:S01]  /*a4f0*/  IMAD.MOV R13, RZ, RZ, -R13 ;  /* 0x000000ffff0d7224 */ /* 0x000fe200078e0a0d */
[----:B-12---:R-:W-:Y:S01]  /*a500*/  SHF.R.U64 R0, R4, R21, R5 ;  /* 0x0000001504007219 */ /* 0x006fe20000001205 */
[----:B0-----:R-:W-:Y:S01]  /*a510*/  VIADD R5, R20, 0xffffffff ;  /* 0xffffffff14057836 */ /* 0x001fe20000000000 */
[----:B------:R-:W-:-:S03]  /*a520*/  LOP3.LUT R153, R10, R153, RZ, 0xc0, !PT ;  /* 0x000000990a997212 */ /* 0x000fc600078ec0ff */
[----:B------:R-:W-:Y:S01]  /*a530*/  IMAD.MOV R3, RZ, RZ, -R0 ;  /* 0x000000ffff037224 */ /* 0x000fe200078e0a00 */
[----:B------:R-:W-:Y:S01]  /*a540*/  LOP3.LUT R5, R12, R5, RZ, 0xc0, !PT ;  /* 0x000000050c057212 */ /* 0x000fe200078ec0ff */
[----:B------:R-:W-:Y:S02]  /*a550*/  IMAD R153, R28, R0, R153 ;  /* 0x000000001c997224 */ /* 0x000fe400078e0299 */
[----:B---3--:R-:W-:Y:S02]  /*a560*/  IMAD R0, R3, R25, R14 ;  /* 0x0000001903007224 */ /* 0x008fe400078e020e */
[----:B------:R-:W-:Y:S02]  /*a570*/  @P0 IMAD R26, R15, R13, R24 ;  /* 0x0000000d0f1a0224 */ /* 0x000fe400078e0218 */
[----:B------:R-:W-:Y:S02]  /*a580*/  IMAD R4, R0, R20, R5 ;  /* 0x0000001400047224 */ /* 0x000fe400078e0205 */
[----:B------:R-:W-:-:S02]  /*a590*/  IMAD R153, R153, R27, R26 ;  /* 0x0000001b99997224 */ /* 0x000fc400078e021a */
[----:B------:R-:W-:-:S03]  /*a5a0*/  IMAD.MOV.U32 R3, RZ, RZ, 0x1 ;  /* 0x00000001ff037424 */ /* 0x000fc600078e00ff */
[----:B------:R-:W-:Y:S02]  /*a5b0*/  SEL R152, R4, R153, !P0 ;  /* 0x0000009904987207 */ /* 0x000fe40004000000 */
[----:B------:R-:W-:Y:S02]  /*a5c0*/  PRMT R0, R3, 0x7610, R0 ;  /* 0x0000761003007816 */ /* 0x000fe40000000000 */
[----:B------:R-:W-:-:S07]  /*a5d0*/  SEL R153, R153, R4, !P0 ;  /* 0x0000000499997207 */ /* 0x000fce0004000000 */
.L_x_287:
[----:B------:R-:W-:-:S13]  /*a5e0*/  LOP3.LUT P0, RZ, R0, 0xff, RZ, 0xc0, !PT ;  /* 0x000000ff00ff7812 */ /* 0x000fda000780c0ff */
[----:B------:R-:W-:Y:S05]  /*a5f0*/  @P0 BRA `(.L_x_290) ;  /* 0xffffff6800d40947 */ /* 0x000fea000383ffff */
[----:B------:R-:W-:Y:S05]  /*a600*/  EXIT ;  /* 0x000000000000794d */ /* 0x000fea0003800000 */
.L_x_7:
[----:B0-----:R-:W-:Y:S01]  /*a610*/  ULDC.64 UR4, c[0x0][0x650] ;  /* 0x0001940000047ab9 */ /* 0x001fe20000000a00 */
        /* <DEDUP_REMOVED lines=25> */
.L_x_292:
[----:B------:R-:W0:Y:S01]  /*a7b0*/  LDC.64 R26, c[0x0][0x640] ;  /* 0x00019000ff1a7b82 */ /* 0x000e220000000a00 */
[-CC-:B------:R-:W-:Y:S01]  /*a7c0*/  SHF.R.U64 R20, R12, R8.reuse, R13.reuse ;  /* 0x000000080c147219 */ /* 0x180fe2000000120d */
[----:B------:R-:W-:Y:S01]  /*a7d0*/  IMAD.MOV.U32 R30, RZ, RZ, 0x1 ;  /* 0x00000001ff1e7424 */ /* 0x000fe200078e00ff */
[----:B------:R-:W-:Y:S02]  /*a7e0*/  SHF.R.U32.HI R6, RZ, R8, R13 ;  /* 0x00000008ff067219 */ /* 0x000fe4000001160d */
[----:B------:R-:W-:-:S03]  /*a7f0*/  IADD3 R11, P0, RZ, -R20, RZ ;  /* 0x80000014ff0b7210 */ /* 0x000fc60007f1e0ff */
[----:B------:R-:W1:Y:S02]  /*a800*/  LDC R10, c[0x0][0x618] ;  /* 0x00018600ff0a7b82 */ /* 0x000e640000000800 */
[----:B------:R-:W-:-:S04]  /*a810*/  IMAD.X R7, RZ, RZ, ~R6, P0 ;  /* 0x000000ffff077224 */ /* 0x000fc800000e0e06 */
[-C--:B------:R-:W-:Y:S02]  /*a820*/  IMAD R8, R7, R22.reuse, RZ ;  /* 0x0000001607087224 */ /* 0x080fe400078e02ff */
[----:B------:R-:W2:Y:S01]  /*a830*/  LDC R12, c[0x0][0x608] ;  /* 0x00018200ff0c7b82 */ /* 0x000ea20000000800 */
[----:B------:R-:W-:-:S04]  /*a840*/  IMAD.WIDE.U32 R6, R11, R22, R16 ;  /* 0x000000160b067225 */ /* 0x000fc800078e0010 */
[----:B------:R-:W-:-:S03]  /*a850*/  IMAD R11, R11, R23, R8 ;  /* 0x000000170b0b7224 */ /* 0x000fc600078e0208 */
[----:B------:R-:W3:Y:S01]  /*a860*/  LDC R25, c[0x0][0x658] ;  /* 0x00019600ff197b82 */ /* 0x000ee20000000800 */
[----:B------:R-:W-:Y:S01]  /*a870*/  IMAD.IADD R7, R7, 0x1, R11 ;  /* 0x0000000107077824 */ /* 0x000fe200078e020b */
[----:B0-----:R-:W-:-:S04]  /*a880*/  ISETP.NE.U32.AND P0, PT, R26, RZ, PT ;  /* 0x000000ff1a00720c */ /* 0x001fc80003f05070 */
[----:B------:R-:W-:Y:S02]  /*a890*/  ISETP.NE.AND.EX P0, PT, R27, RZ, PT, P0 ;  /* 0x000000ff1b00720c */ /* 0x000fe40003f05300 */
[----:B------:R-:W0:Y:S01]  /*a8a0*/  LDC R23, c[0x0][0x600] ;  /* 0x00018000ff177b82 */ /* 0x000e220000000800 */
[-CC-:B-1----:R-:W-:Y:S02]  /*a8b0*/  SHF.R.U64 R8, R6, R10.reuse, R7.reuse ;  /* 0x0000000a06087219 */ /* 0x182fe40000001207 */
[----:B------:R-:W-:Y:S01]  /*a8c0*/  SHF.R.U32.HI R7, RZ, R10, R7 ;  /* 0x0000000aff077219 */ /* 0x000fe20000011607 */
[----:B------:R-:W-:-:S04]  /*a8d0*/  IMAD.MOV.U32 R10, RZ, RZ, -0x1 ;  /* 0xffffffffff0a7424 */ /* 0x000fc800078e00ff */
        /* <DEDUP_REMOVED lines=21> */
.L_x_293:
[----:B------:R-:W-:Y:S01]  /*aa30*/  ISETP.NE.AND P0, PT, R2, 0x1, PT ;  /* 0x000000010200780c */ /* 0x000fe20003f05270 */
[----:B0-----:R-:W-:Y:S01]  /*aa40*/  VIADD R11, R23, 0xffffffff ;  /* 0xffffffff170b7836 */ /* 0x001fe20000000000 */
[----:B-1----:R-:W-:Y:S02]  /*aa50*/  SHF.R.U64 R6, R6, R24, R7 ;  /* 0x0000001806067219 */ /* 0x002fe40000001207 */
[----:B------:R-:W-:Y:S02]  /*aa60*/  SHF.L.U32 R30, R30, R25, RZ ;  /* 0x000000191e1e7219 */ /* 0x000fe400000006ff */
[----:B------:R-:W-:Y:S01]  /*aa70*/  LOP3.LUT R5, R21, R32, RZ, 0xc0, !PT ;  /* 0x0000002015057212 */ /* 0x000fe200078ec0ff */
[----:B------:R-:W-:-:S04]  /*aa80*/  IMAD.MOV R7, RZ, RZ, -R6 ;  /* 0x000000ffff077224 */ /* 0x000fc800078e0a06 */
[----:B------:R-:W-:Y:S01]  /*aa90*/  IMAD R6, R30, R6, R5 ;  /* 0x000000061e067224 */ /* 0x000fe200078e0205 */
[----:B------:R-:W-:Y:S01]  /*aaa0*/  LOP3.LUT R5, R8, R11, RZ, 0xc0, !PT ;  /* 0x0000000b08057212 */ /* 0x000fe200078ec0ff */
[----:B------:R-:W-:Y:S02]  /*aab0*/  @P0 IMAD R3, R9, R14, R4 ;  /* 0x0000000e09030224 */ /* 0x000fe400078e0204 */
[----:B--2---:R-:W-:Y:S02]  /*aac0*/  IMAD R4, R7, R28, R22 ;  /* 0x0000001c07047224 */ /* 0x004fe400078e0216 */
[----:B---3--:R-:W-:Y:S02]  /*aad0*/  IMAD R3, R6, R29, R3 ;  /* 0x0000001d06037224 */ /* 0x008fe400078e0203 */
[----:B------:R-:W-:Y:S02]  /*aae0*/  IMAD R4, R4, R23, R5 ;  /* 0x0000001704047224 */ /* 0x000fe400078e0205 */
[----:B------:R-:W-:-:S02]  /*aaf0*/  IMAD.MOV.U32 R8, RZ, RZ, 0x1 ;  /* 0x00000001ff087424 */ /* 0x000fc400078e00ff */
[----:B------:R-:W-:Y:S01]  /*ab00*/  IMAD.MOV.U32 R6, RZ, RZ, R20 ;  /* 0x000000ffff067224 */ /* 0x000fe200078e0014 */
[----:B------:R-:W-:Y:S02]  /*ab10*/  SEL R7, R4, R3, !P0 ;  /* 0x0000000304077207 */ /* 0x000fe40004000000 */
[----:B------:R-:W-:-:S07]  /*ab20*/  SEL R13, R3, R4, !P0 ;  /* 0x00000004030d7207 */ /* 0x000fce0004000000 */
.L_x_291:
[----:B------:R-:W-:-:S08]  /*ab30*/  NOP ;  /* 0x0000000000007918 */ /* 0x000fd00000000000 */
[----:B------:R-:W0:-:S00]  /*ab40*/  USETMAXREG.DEALLOC.CTAPOOL 0x28 ;  /* 0x00000028000079c8 */ /* 0x000e0000080e0500 */
[----:B0-----:R-:W-:-:S13]  /*ab50*/  ISETP.NE.AND P0, PT, R0, RZ, PT ;  /* 0x000000ff0000720c */ /* 0x001fda0003f05270 */
[----:B------:R-:W-:Y:S05]  /*ab60*/  @P0 EXIT ;  /* 0x000000000000094d */ /* 0x000fea0003800000 */
[----:B------:R-:W-:Y:S01]  /*ab70*/  LOP3.LUT P0, RZ, R8, 0xff, RZ, 0xc0, !PT ;  /* 0x000000ff08ff7812 */ /* 0x000fe2000780c0ff */
[----:B------:R-:W-:Y:S02]  /*ab80*/  IMAD.MOV.U32 R0, RZ, RZ, 0x1 ;  /* 0x00000001ff007424 */ /* 0x000fe400078e00ff */
[----:B------:R-:W-:-:S10]  /*ab90*/  IMAD.MOV.U32 R3, RZ, RZ, RZ ;  /* 0x000000ffff037224 */ /* 0x000fd400078e00ff */
[----:B------:R-:W-:Y:S05]  /*aba0*/  @!P0 BRA `(.L_x_294) ;  /* 0x0000000c00748947 */ /* 0x000fea0003800000 */
[----:B------:R-:W0:Y:S01]  /*abb0*/  LDC R0, c[0x0][0x28c] ;  /* 0x0000a300ff007b82 */ /* 0x000e220000000800 */
[----:B------:R-:W-:Y:S01]  /*abc0*/  ULDC UR5, c[0x0][0x658] ;  /* 0x0001960000057ab9 */ /* 0x000fe20000000800 */
[----:B------:R-:W-:Y:S01]  /*abd0*/  UMOV UR7, 0xffffffff ;  /* 0xffffffff00077882 */ /* 0x000fe20000000000 */
[----:B------:R-:W-:Y:S01]  /*abe0*/  ULDC UR6, c[0x0][0xc] ;  /* 0x0000030000067ab9 */ /* 0x000fe20000000800 */
[----:B------:R-:W-:Y:S01]  /*abf0*/  USHF.L.U32 UR9, UR7, UR5, URZ ;  /* 0x0000000507097299 */ /* 0x000fe2000800063f */
[----:B------:R-:W-:Y:S01]  /*ac00*/  BSSY B0, `(.L_x_294) ;  /* 0x00000d7000007945 */ /* 0x000fe20003800000 */
[----:B------:R-:W-:Y:S01]  /*ac10*/  UMOV UR8, 0x1 ;  /* 0x0000000100087882 */ /* 0x000fe20000000000 */
[----:B------:R-:W-:Y:S01]  /*ac20*/  ULDC UR7, c[0x0][0x10] ;  /* 0x0000040000077ab9 */ /* 0x000fe20000000800 */
[----:B------:R-:W1:Y:S01]  /*ac30*/  S2UR UR10, SR_CgaCtaId ;  /* 0x00000000000a79c3 */ /* 0x000e620000008800 */
[----:B------:R-:W-:Y:S01]  /*ac40*/  UIMAD.WIDE.U32 UR6, UR6, UR7, URZ ;  /* 0x00000007060672a5 */ /* 0x000fe2000f8e003f */
[----:B------:R-:W-:Y:S01]  /*ac50*/  IMAD.MOV.U32 R9, RZ, RZ, 0x1 ;  /* 0x00000001ff097424 */ /* 0x000fe200078e00ff */
[----:B------:R-:W-:Y:S01]  /*ac60*/  USHF.L.U32 UR5, UR8, UR5, URZ ;  /* 0x0000000508057299 */ /* 0x000fe2000800063f */
[----:B------:R-:W-:Y:S01]  /*ac70*/  LOP3.LUT R12, R19, 0x2, RZ, 0xfc, !PT ;  /* 0x00000002130c7812 */ /* 0x000fe200078efcff */
[----:B------:R-:W-:Y:S01]  /*ac80*/  ULDC UR4, c[0x0][0x600] ;  /* 0x0001800000047ab9 */ /* 0x000fe20000000800 */
[----:B------:R-:W-:Y:S01]  /*ac90*/  ULDC UR8, c[0x0][0x14] ;  /* 0x0000050000087ab9 */ /* 0x000fe20000000800 */
[----:B------:R-:W-:-:S02]  /*aca0*/  UIADD3 UR4, UR4, -0x1, URZ ;  /* 0xffffffff04047890 */ /* 0x000fc4000fffe03f */
[----:B------:R-:W-:Y:S02]  /*acb0*/  UIMAD.WIDE.U32 UR30, UR6, UR8, URZ ;  /* 0x00000008061e72a5 */ /* 0x000fe4000f8e003f */
[----:B------:R-:W-:Y:S02]  /*acc0*/  UIMAD UR7, UR7, UR8, URZ ;  /* 0x00000008070772a4 */ /* 0x000fe4000f8e023f */
[----:B------:R-:W-:Y:S02]  /*acd0*/  ULOP3.LUT UR6, URZ, UR9, URZ, 0x33, !UPT ;  /* 0x000000093f067292 */ /* 0x000fe4000f8e333f */
[----:B------:R-:W-:Y:S01]  /*ace0*/  UIADD3 UR7, UR31, UR7, URZ ;  /* 0x000000071f077290 */ /* 0x000fe2000fffe03f */
[----:B0-----:R-:W-:Y:S01]  /*acf0*/  VIADD R0, R0, 0x3f ;  /* 0x0000003f00007836 */ /* 0x001fe20000000000 */
[----:B------:R-:W-:-:S04]  /*ad00*/  ULDC.64 UR38, c[0x0][0x198] ;  /* 0x0000660000267ab9 */ /* 0x000fc80000000a00 */
[----:B------:R-:W-:Y:S01]  /*ad10*/  SHF.R.S32.HI R3, RZ, 0x1f, R0 ;  /* 0x0000001fff037819 */ /* 0x000fe20000011400 */
[----:B-1----:R-:W-:-:S03]  /*ad20*/  IMAD.U32 R10, RZ, RZ, UR10 ;  /* 0x0000000aff0a7e24 */ /* 0x002fc6000f8e00ff */
[----:B------:R-:W-:Y:S01]  /*ad30*/  LEA.HI R3, R3, R0, RZ, 0x6 ;  /* 0x0000000003037211 */ /* 0x000fe200078f30ff */
[----:B------:R-:W-:-:S03]  /*ad40*/  IMAD.MOV.U32 R0, RZ, RZ, 0x1 ;  /* 0x00000001ff007424 */ /* 0x000fc600078e00ff */
[----:B------:R-:W-:Y:S01]  /*ad50*/  SHF.R.S32.HI R8, RZ, 0x6, R3 ;  /* 0x00000006ff087819 */ /* 0x000fe20000011403 */
[----:B------:R-:W-:-:S04]  /*ad60*/  IMAD.MOV.U32 R3, RZ, RZ, RZ ;  /* 0x000000ffff037224 */ /* 0x000fc800078e00ff */
[----:B------:R-:W-:-:S07]  /*ad70*/  VIADD R11, R8, 0x1 ;  /* 0x00000001080b7836 */ /* 0x000fce0000000000 */
.L_x_305:
[----:B------:R-:W-:-:S03]  /*ad80*/  UMOV UR8, 0xffffffff ;  /* 0xffffffff00087882 */ /* 0x000fc60000000000 */
[----:B------:R-:W-:Y:S05]  /*ad90*/  BRA.DIV UR8, `(.L_x_295) ;  /* 0x0000000e08987947 */ /* 0x000fea000b800000 */
[----:B------:R-:W-:-:S13]  /*ada0*/  ELECT P6, URZ, PT ;  /* 0x00000000003f782f */ /* 0x000fda00038c0000 */
.L_x_314:
[----:B------:R-:W0:Y:S01]  /*adb0*/  LDC R4, c[0x0][0x28c] ;  /* 0x0000a300ff047b82 */ /* 0x000e220000000800 */
[----:B------:R-:W-:Y:S01]  /*adc0*/  BSSY B1, `(.L_x_296) ;  /* 0x0000047000017945 */ /* 0x000fe20003800000 */
[----:B0-----:R-:W-:-:S13]  /*add0*/  ISETP.LT.OR P6, PT, R4, 0x1, !P6 ;  /* 0x000000010400780c */ /* 0x001fda00077c1670 */
[----:B------:R-:W-:Y:S05]  /*ade0*/  @P6 BRA `(.L_x_297) ;  /* 0x0000000400106947 */ /* 0x000fea0003800000 */
[----:B------:R-:W-:Y:S02]  /*adf0*/  IMAD R13, R13, 0x4, R10 ;  /* 0x000000040d0d7824 */ /* 0x000fe400078e020a */
[----:B------:R-:W-:Y:S02]  /*ae00*/  IMAD.SHL.U32 R20, R7, 0x100, RZ ;  /* 0x0000010007147824 */ /* 0x000fe400078e00ff */
[----:B------:R-:W-:Y:S02]  /*ae10*/  IMAD.MOV.U32 R21, RZ, RZ, RZ ;  /* 0x000000ffff157224 */ /* 0x000fe400078e00ff */
[----:B------:R-:W-:Y:S02]  /*ae20*/  IMAD.MOV.U32 R4, RZ, RZ, R11 ;  /* 0x000000ffff047224 */ /* 0x000fe400078e000b */
[----:B------:R-:W-:Y:S02]  /*ae30*/  IMAD.MOV.U32 R5, RZ, RZ, R0 ;  /* 0x000000ffff057224 */ /* 0x000fe400078e0000 */
[----:B------:R-:W-:-:S02]  /*ae40*/  IMAD.MOV.U32 R7, RZ, RZ, R3 ;  /* 0x000000ffff077224 */ /* 0x000fc400078e0003 */
[----:B------:R-:W-:-:S07]  /*ae50*/  IMAD.SHL.U32 R15, R13, 0x20, RZ ;  /* 0x000000200d0f7824 */ /* 0x000fce00078e00ff */
.L_x_300:
[----:B------:R-:W0:Y:S01]  /*ae60*/  S2UR UR8, SR_CgaCtaId ;  /* 0x00000000000879c3 */ /* 0x000e220000008800 */
[----:B------:R-:W-:Y:S02]  /*ae70*/  MOV R13, 0x400 ;  /* 0x00000400000d7802 */ /* 0x000fe40000000f00 */
[----:B------:R-:W-:-:S13]  /*ae80*/  LOP3.LUT P1, RZ, R18, 0x7f, RZ, 0xc0, !PT ;  /* 0x0000007f12ff7812 */ /* 0x000fda000782c0ff */
[----:B------:R-:W1:Y:S01]  /*ae90*/  @!P1 LDC R14, c[0x0][0x500] ;  /* 0x00014000ff0e9b82 */ /* 0x000e620000000800 */
[----:B0-----:R-:W-:-:S05]  /*aea0*/  IMAD.U32 R10, RZ, RZ, UR8 ;  /* 0x00000008ff0a7e24 */ /* 0x001fca000f8e00ff */
[----:B------:R-:W-:Y:S02]  /*aeb0*/  LEA R24, R10, R13, 0x18 ;  /* 0x0000000d0a187211 */ /* 0x000fe400078ec0ff */
[----:B------:R-:W-:-:S03]  /*aec0*/  SHF.L.U32 R13, R5, 0x1f, RZ ;  /* 0x0000001f050d7819 */ /* 0x000fc600000006ff */
[----:B------:R-:W-:-:S04]  /*aed0*/  IMAD R22, R7, 0x8, R24 ;  /* 0x0000000807167824 */ /* 0x000fc800078e0218 */
[----:B------:R-:W0:Y:S02]  /*aee0*/  SYNCS.PHASECHK.TRANS64.TRYWAIT P0, [R22+URZ+0x10], R13 ;  /* 0x0000100d160075a7 */ /* 0x000e24000800017f */
[----:B01----:R-:W-:Y:S05]  /*aef0*/  @!P0 BRA `(.L_x_298) ;  /* 0x0000000c00608947 */ /* 0x003fea0003800000 */
.L_x_315:
[----:B0-----:R-:W-:Y:S01]  /*af00*/  PRMT R13, R12, 0x9910, RZ ;  /* 0x000099100c0d7816 */ /* 0x001fe200000000ff */
[----:B------:R0:W-:Y:S03]  /*af10*/  @!P1 SYNCS.ARRIVE.TRANS64 RZ, [R22+URZ], R14 ;  /* 0x0000000e16ff99a7 */ /* 0x0001e6000800003f */
[----:B------:R-:W-:-:S13]  /*af20*/  ISETP.NE.AND P0, PT, R13, 0x2, PT ;  /* 0x000000020d00780c */ /* 0x000fda0003f05270 */
[----:B0-----:R-:W-:Y:S05]  /*af30*/  @P0 BRA `(.L_x_299) ;  /* 0x0000000000040947 */ /* 0x001fea0003800000 */
[----:B------:R-:W-:Y:S01]  /*af40*/  BPT.TRAP 0x1 ;  /* 0x000000040000795c */ /* 0x000fe20000300000 */
.L_x_299:
[----:B------:R-:W-:Y:S01]  /*af50*/  IMAD R13, R7, 0x8, R10 ;  /* 0x00000008070d7824 */ /* 0x000fe200078e020a */
[----:B------:R-:W-:Y:S01]  /*af60*/  R2UR UR34, R21 ;  /* 0x00000000152272ca */ /* 0x000fe200000e0000 */
[----:B------:R-:W-:Y:S01]  /*af70*/  VIADD R4, R4, 0xffffffff ;  /* 0xffffffff04047836 */ /* 0x000fe20000000000 */
[----:B------:R-:W-:Y:S01]  /*af80*/  R2UR UR33, R22 ;  /* 0x00000000162172ca */ /* 0x000fe200000e0000 */
[----:B------:R-:W-:Y:S01]  /*af90*/  IMAD.SHL.U32 R13, R13, 0x400, RZ ;  /* 0x000004000d0d7824 */ /* 0x000fe200078e00ff */
[----:B------:R-:W-:Y:S01]  /*afa0*/  R2UR UR36, R6 ;  /* 0x00000000062472ca */ /* 0x000fe200000e0000 */
[----:B------:R-:W-:Y:S01]  /*afb0*/  UIADD3 UR14, UP0, UR38, 0xf0, URZ ;  /* 0x000000f0260e7890 */ /* 0x000fe2000ff1e03f */
[----:B------:R-:W-:Y:S01]  /*afc0*/  R2UR UR35, R15 ;  /* 0x000000000f2372ca */ /* 0x000fe200000e0000 */
[--C-:B------:R-:W-:Y:S01]  /*afd0*/  IMAD R13, R13, 0x4, R24.reuse ;  /* 0x000000040d0d7824 */ /* 0x100fe200078e0218 */
[----:B------:R-:W-:Y:S01]  /*afe0*/  R2UR UR19, R20 ;  /* 0x00000000141372ca */ /* 0x000fe200000e0000 */
[----:B------:R-:W-:Y:S01]  /*aff0*/  IMAD R24, R7, 0x10000, R24 ;  /* 0x0001000007187824 */ /* 0x000fe200078e0218 */
[----:B------:R-:W-:Y:S01]  /*b000*/  UIADD3 UR40, UP1, UR38, 0x1f0, URZ ;  /* 0x000001f026287890 */ /* 0x000fe2000ff3e03f */
[----:B------:R-:W-:Y:S01]  /*b010*/  ISETP.GT.AND P1, PT, R4, 0x1, PT ;  /* 0x000000010400780c */ /* 0x000fe20003f24270 */
[----:B------:R-:W-:Y:S01]  /*b020*/  UIADD3.X UR15, URZ, UR39, URZ, UP0, !UPT ;  /* 0x000000273f0f7290 */ /* 0x000fe200087fe43f */
[----:B------:R-:W-:Y:S01]  /*b030*/  R2UR UR24, R13 ;  /* 0x000000000d1872ca */ /* 0x000fe200000e0000 */
[----:B------:R-:W-:Y:S01]  /*b040*/  UIADD3 UR26, UR34, 0x20, URZ ;  /* 0x00000020221a7890 */ /* 0x000fe2000fffe03f */
[----:B------:R-:W-:Y:S01]  /*b050*/  R2UR UR8, R24 ;  /* 0x00000000180872ca */ /* 0x000fe200000e0000 */
[----:B------:R-:W-:Y:S01]  /*b060*/  UIADD3.X UR41, URZ, UR39, URZ, UP1, !UPT ;  /* 0x000000273f297290 */ /* 0x000fe20008ffe43f */
[----:B------:R-:W-:Y:S01]  /*b070*/  VIADD R7, R7, 0x1 ;  /* 0x0000000107077836 */ /* 0x000fe20000000000 */
[----:B------:R-:W-:Y:S01]  /*b080*/  UMOV UR13, 0xf0000 ;  /* 0x000f0000000d7882 */ /* 0x000fe20000000000 */
[----:B------:R-:W-:Y:S01]  /*b090*/  UMOV UR22, 0x0 ;  /* 0x0000000000167882 */ /* 0x000fe20000000000 */
[----:B------:R-:W-:Y:S01]  /*b0a0*/  UMOV UR23, 0x10000000 ;  /* 0x1000000000177882 */ /* 0x000fe20000000000 */
[----:B------:R-:W-:Y:S01]  /*b0b0*/  UMOV UR25, UR33 ;  /* 0x0000002100197c82 */ /* 0x000fe20008000000 */
[----:B------:R-:W-:Y:S01]  /*b0c0*/  ISETP.NE.AND P0, PT, R7, 0x2, PT ;  /* 0x000000020700780c */ /* 0x000fe20003f05270 */
[----:B------:R-:W-:Y:S01]  /*b0d0*/  UMOV UR28, UR36 ;  /* 0x00000024001c7c82 */ /* 0x000fe20008000000 */
[----:B------:R-:W-:Y:S01]  /*b0e0*/  UMOV UR27, UR35 ;  /* 0x00000023001b7c82 */ /* 0x000fe20008000000 */
[----:B------:R-:W-:Y:S01]  /*b0f0*/  UMOV UR17, UR33 ;  /* 0x0000002100117c82 */ /* 0x000fe20008000000 */
[----:B------:R-:W-:Y:S01]  /*b100*/  UIADD3 UR32, UR24, 0x100, URZ ;  /* 0x0000010018207890 */ /* 0x000fe2000fffe03f */
[----:B------:R-:W-:Y:S01]  /*b110*/  SEL R14, RZ, 0x1, P0 ;  /* 0x00000001ff0e7807 */ /* 0x000fe20000000000 */
[----:B------:R-:W-:Y:S01]  /*b120*/  UIADD3 UR24, UR24, 0x4100, URZ ;  /* 0x0000410018187890 */ /* 0x000fe2000fffe03f */
[----:B------:R-:W-:Y:S01]  /*b130*/  VIADD R21, R21, 0x40 ;  /* 0x0000004015157836 */ /* 0x000fe20000000000 */
[----:B------:R-:W-:Y:S01]  /*b140*/  UIADD3 UR16, UR8, 0x10100, URZ ;  /* 0x0001010008107890 */ /* 0x000fe2000fffe03f */
[----:B------:R-:W-:Y:S01]  /*b150*/  LOP3.LUT R5, R5, R14, RZ, 0x3c, !PT ;  /* 0x0000000e05057212 */ /* 0x000fe200078e3cff */
[----:B------:R-:W-:Y:S01]  /*b160*/  UIADD3 UR8, UR8, 0x18100, URZ ;  /* 0x0001810008087890 */ /* 0x000fe2000fffe03f */
[----:B------:R-:W-:Y:S01]  /*b170*/  SEL R7, R7, RZ, P0 ;  /* 0x000000ff07077207 */ /* 0x000fe20000000000 */
[----:B------:R-:W-:Y:S01]  /*b180*/  UMOV UR18, UR34 ;  /* 0x0000002200127c82 */ /* 0x000fe20008000000 */
[----:B------:R-:W-:Y:S01]  /*b190*/  UMOV UR20, UR36 ;  /* 0x0000002400147c82 */ /* 0x000fe20008000000 */
[----:B------:R0:W-:Y:S01]  /*b1a0*/  UTMALDG.3D.MULTICAST [UR32], [UR14], UR13, desc[UR22] ;  /* 0x000016200e0073b4 */ /* 0x0001e2000801180d */
[----:B------:R-:W-:Y:S01]  /*b1b0*/  UMOV UR9, UR33 ;  /* 0x0000002100097c82 */ /* 0x000fe20008000000 */
[----:B------:R-:W-:Y:S01]  /*b1c0*/  UMOV UR11, UR19 ;  /* 0x00000013000b7c82 */ /* 0x000fe20008000000 */
[----:B------:R-:W-:Y:S01]  /*b1d0*/  UMOV UR12, UR36 ;  /* 0x00000024000c7c82 */ /* 0x000fe20008000000 */
[----:B------:R-:W-:Y:S01]  /*b1e0*/  UMOV UR10, UR26 ;  /* 0x0000001a000a7c82 */ /* 0x000fe20008000000 */
[----:B------:R0:W-:Y:S01]  /*b1f0*/  UTMALDG.3D.MULTICAST [UR24], [UR14], UR13, desc[UR22] ;  /* 0x000016180e0073b4 */ /* 0x0001e2000801180d */
[----:B------:R0:W-:Y:S01]  /*b200*/  UTMALDG.3D [UR16], [UR40], desc[UR22] ;  /* 0x00001610280075b4 */ /* 0x0001e20008011000 */
[----:B------:R0:W-:Y:S02]  /*b210*/  UTMALDG.3D [UR8], [UR40], desc[UR22] ;  /* 0x00001608280075b4 */ /* 0x0001e40008011000 */
[----:B0-----:R-:W-:Y:S05]  /*b220*/  @P1 BRA `(.L_x_300) ;  /* 0xfffffffc000c1947 */ /* 0x001fea000383ffff */
.L_x_297:
[----:B------:R-:W-:Y:S05]  /*b230*/  BSYNC B1 ;  /* 0x0000000000017941 */ /* 0x000fea0003800000 */
.L_x_296:
[----:B------:R-:W-:Y:S01]  /*b240*/  LOP3.LUT P1, RZ, R9, 0xff, RZ, 0xc0, !PT ;  /* 0x000000ff09ff7812 */ /* 0x000fe2000782c0ff */
[----:B------:R-:W-:Y:S01]  /*b250*/  IMAD.IADD R3, R8, 0x1, R3 ;  /* 0x0000000108037824 */ /* 0x000fe200078e0203 */
[----:B------:R-:W-:Y:S01]  /*b260*/  IADD3 R16, P2, R16, UR30, RZ ;  /* 0x0000001e10107c10 */ /* 0x000fe2000ff5e0ff */
[----:B------:R-:W-:Y:S01]  /*b270*/  ULDC.64 UR8, c[0x0][0x650] ;  /* 0x0001940000087ab9 */ /* 0x000fe20000000a00 */
[----:B------:R-:W-:Y:S01]  /*b280*/  BSSY B1, `(.L_x_301) ;  /* 0x000006c000017945 */ /* 0x000fe20003800000 */
[----:B------:R-:W-:Y:S01]  /*b290*/  IMAD.MOV.U32 R13, RZ, RZ, -0x1 ;  /* 0xffffffffff0d7424 */ /* 0x000fe200078e00ff */
[----:B------:R-:W-:Y:S01]  /*b2a0*/  ISETP.GT.U32.AND P0, PT, R3, 0x1, PT ;  /* 0x000000010300780c */ /* 0x000fe20003f04070 */
[----:B------:R-:W-:Y:S01]  /*b2b0*/  IMAD.MOV.U32 R7, RZ, RZ, -0x1 ;  /* 0xffffffffff077424 */ /* 0x000fe200078e00ff */
[----:B------:R-:W-:Y:S01]  /*b2c0*/  SHF.R.U32.HI R4, RZ, 0x1, R3 ;  /* 0x00000001ff047819 */ /* 0x000fe20000011603 */
[----:B------:R-:W-:Y:S01]  /*b2d0*/  IMAD.MOV.U32 R6, RZ, RZ, -0x1 ;  /* 0xffffffffff067424 */ /* 0x000fe200078e00ff */
[----:B------:R-:W-:-:S02]  /*b2e0*/  ISETP.LT.U32.AND P0, PT, R8, 0x2, P0 ;  /* 0x000000020800780c */ /* 0x000fc40000701070 */
[----:B------:R-:W-:Y:S01]  /*b2f0*/  IADD3.X R17, R17, UR7, RZ, P2, !PT ;  /* 0x0000000711117c10 */ /* 0x000fe200097fe4ff */
[----:B------:R-:W0:Y:S01]  /*b300*/  @P1 S2R R10, SR_CgaCtaId ;  /* 0x00000000000a1919 */ /* 0x000e220000008800 */
[----:B------:R-:W-:Y:S02]  /*b310*/  @P1 MOV R5, 0x400 ;  /* 0x0000040000051802 */ /* 0x000fe40000000f00 */
[----:B------:R-:W-:Y:S02]  /*b320*/  ISETP.GE.U32.AND P2, PT, R16, UR8, PT ;  /* 0x0000000810007c0c */ /* 0x000fe4000bf46070 */
[----:B------:R-:W-:Y:S02]  /*b330*/  LOP3.LUT R4, R4, 0x1, RZ, 0xc0, !PT ;  /* 0x0000000104047812 */ /* 0x000fe400078ec0ff */
[----:B------:R-:W-:Y:S02]  /*b340*/  LOP3.LUT R3, R3, 0x1, RZ, 0xc0, !PT ;  /* 0x0000000103037812 */ /* 0x000fe400078ec0ff */
[----:B------:R-:W-:-:S02]  /*b350*/  PRMT R9, RZ, 0x7610, R9 ;  /* 0x00007610ff097816 */ /* 0x000fc40000000009 */
[----:B0-----:R-:W-:-:S04]  /*b360*/  @P1 LEA R5, R10, R5, 0x18 ;  /* 0x000000050a051211 */ /* 0x001fc800078ec0ff */
[----:B------:R0:W-:Y:S01]  /*b370*/  @P1 SYNCS.ARRIVE.TRANS64.A1T0 RZ, [R5+URZ+0x38], RZ ;  /* 0x000038ff05ff19a7 */ /* 0x0001e2000810003f */
[----:B------:R-:W-:-:S04]  /*b380*/  ISETP.NE.U32.AND P1, PT, R4, 0x1, PT ;  /* 0x000000010400780c */ /* 0x000fc80003f25070 */
[----:B------:R-:W-:Y:S02]  /*b390*/  ISETP.GT.U32.AND P1, PT, R8, 0x1, !P1 ;  /* 0x000000010800780c */ /* 0x000fe40004f24070 */
[----:B0-----:R-:W-:Y:S02]  /*b3a0*/  SEL R5, RZ, 0x1, !P0 ;  /* 0x00000001ff057807 */ /* 0x001fe40004000000 */
[----:B------:R-:W-:Y:S02]  /*b3b0*/  ISETP.GE.U32.AND.EX P0, PT, R17, UR9, PT, P2 ;  /* 0x0000000911007c0c */ /* 0x000fe4000bf06120 */
[----:B------:R-:W-:-:S04]  /*b3c0*/  SEL R4, RZ, 0x1, !P1 ;  /* 0x00000001ff047807 */ /* 0x000fc80004800000 */
[----:B------:R-:W-:Y:S02]  /*b3d0*/  LOP3.LUT R0, R4, R0, R5, 0x96, !PT ;  /* 0x0000000004007212 */ /* 0x000fe400078e9605 */
[----:B------:R-:W-:-:S05]  /*b3e0*/  PRMT R4, RZ, 0x7610, R4 ;  /* 0x00007610ff047816 */ /* 0x000fca0000000004 */
[----:B------:R-:W-:Y:S05]  /*b3f0*/  @P0 BRA `(.L_x_302) ;  /* 0x0000000400500947 */ /* 0x000fea0003800000 */
[----:B------:R-:W0:Y:S01]  /*b400*/  S2R R15, SR_CTAID.X ;  /* 0x00000000000f7919 */ /* 0x000e220000002500 */
[----:B------:R-:W-:Y:S01]  /*b410*/  ULDC.64 UR8, c[0x0][0x628] ;  /* 0x00018a0000087ab9 */ /* 0x000fe20000000a00 */
[----:B------:R-:W1:Y:S01]  /*b420*/  LDC R20, c[0x0][0x144] ;  /* 0x00005100ff147b82 */ /* 0x000e620000000800 */
[----:B------:R-:W-:Y:S01]  /*b430*/  ISETP.NE.U32.AND P0, PT, RZ, UR8, PT ;  /* 0x00000008ff007c0c */ /* 0x000fe2000bf05070 */
[----:B------:R-:W2:Y:S01]  /*b440*/  S2R R13, SR_CTAID.Y ;  /* 0x00000000000d7919 */ /* 0x000ea20000002600 */
[----:B------:R-:W-:Y:S01]  /*b450*/  ULDC UR11, c[0x0][0x630] ;  /* 0x00018c00000b7ab9 */ /* 0x000fe20000000800 */
[----:B------:R-:W-:Y:S01]  /*b460*/  ULDC UR12, c[0x0][0x150] ;  /* 0x00005400000c7ab9 */ /* 0x000fe20000000800 */
[----:B------:R-:W-:Y:S01]  /*b470*/  ISETP.NE.AND.EX P0, PT, RZ, UR9, PT, P0 ;  /* 0x00000009ff007c0c */ /* 0x000fe2000bf05300 */
[----:B------:R-:W-:Y:S02]  /*b480*/  IMAD.MOV.U32 R4, RZ, RZ, R16 ;  /* 0x000000ffff047224 */ /* 0x000fe400078e0010 */
[----:B------:R-:W-:Y:S01]  /*b490*/  IMAD.MOV.U32 R5, RZ, RZ, R17 ;  /* 0x000000ffff057224 */ /* 0x000fe200078e0011 */
[----:B0-----:R-:W-:-:S09]  /*b4a0*/  I2FP.F32.U32 R22, R15 ;  /* 0x0000000f00167245 */ /* 0x001fd20000201000 */
[----:B------:R-:W-:Y:S05]  /*b4b0*/  @!P0 BRA `(.L_x_303) ;  /* 0x0000000000288947 */ /* 0x000fea0003800000 */
[----:B------:R-:W-:Y:S02]  /*b4c0*/  ULDC UR10, c[0x0][0x634] ;  /* 0x00018d00000a7ab9 */ /* 0x000fe40000000800 */
[----:B------:R-:W-:-:S05]  /*b4d0*/  IADD3 R5, P0, R16, UR10, RZ ;  /* 0x0000000a10057c10 */ /* 0x000fca000ff1e0ff */
[----:B------:R-:W-:-:S04]  /*b4e0*/  IMAD.X R21, RZ, RZ, R17, P0 ;  /* 0x000000ffff157224 */ /* 0x000fc800000e0611 */
[----:B------:R-:W-:-:S04]  /*b4f0*/  IMAD.WIDE.U32 R6, R21, UR8, RZ ;  /* 0x0000000815067c25 */ /* 0x000fc8000f8e00ff */
[----:B------:R-:W-:-:S04]  /*b500*/  IMAD.WIDE.U32 R6, P0, R5, UR9, R6 ;  /* 0x0000000905067c25 */ /* 0x000fc8000f800006 */
[----:B------:R-:W-:-:S04]  /*b510*/  IMAD.WIDE.U32 R4, R5, UR8, RZ ;  /* 0x0000000805047c25 */ /* 0x000fc8000f8e00ff */
[----:B------:R-:W-:Y:S01]  /*b520*/  IMAD.MOV.U32 R4, RZ, RZ, R7 ;  /* 0x000000ffff047224 */ /* 0x000fe200078e0007 */
[----:B------:R-:W-:Y:S01]  /*b530*/  IADD3 RZ, P1, R5, R6, RZ ;  /* 0x0000000605ff7210 */ /* 0x000fe20007f3e0ff */
[----:B------:R-:W-:-:S04]  /*b540*/  IMAD.X R5, RZ, RZ, RZ, P0 ;  /* 0x000000ffff057224 */ /* 0x000fc800000e06ff */
[----:B------:R-:W-:-:S08]  /*b550*/  IMAD.WIDE.U32.X R4, R21, UR9, R4, P1 ;  /* 0x0000000915047c25 */ /* 0x000fd000088e0404 */
.L_x_303:
[----:B------:R-:W-:Y:S01]  /*b560*/  FMUL R22, R22, UR12 ;  /* 0x0000000c16167c20 */ /* 0x000fe20008400000 */
[--C-:B------:R-:W-:Y:S01]  /*b570*/  SHF.R.U64 R14, R4, UR11, R5.reuse ;  /* 0x0000000b040e7c19 */ /* 0x100fe20008001205 */
[----:B------:R-:W-:Y:S01]  /*b580*/  ULDC.64 UR8, c[0x0][0x620] ;  /* 0x0001880000087ab9 */ /* 0x000fe20000000a00 */
[----:B------:R-:W-:Y:S01]  /*b590*/  SHF.R.U32.HI R4, RZ, UR11, R5 ;  /* 0x0000000bff047c19 */ /* 0x000fe20008011605 */
[----:B------:R-:W-:Y:S01]  /*b5a0*/  ULDC.64 UR10, c[0x0][0x640] ;  /* 0x00019000000a7ab9 */ /* 0x000fe20000000a00 */
[----:B------:R-:W-:Y:S01]  /*b5b0*/  IADD3 R5, P0, RZ, -R14, RZ ;  /* 0x8000000eff057210 */ /* 0x000fe20007f1e0ff */
[----:B------:R-:W0:Y:S04]  /*b5c0*/  F2I.U32.TRUNC.NTZ R22, R22 ;  /* 0x0000001600167305 */ /* 0x000e28000020f000 */
[----:B------:R-:W-:Y:S01]  /*b5d0*/  IMAD.X R4, RZ, RZ, ~R4, P0 ;  /* 0x000000ffff047224 */ /* 0x000fe200000e0e04 */
[----:B------:R-:W-:-:S03]  /*b5e0*/  ISETP.NE.U32.AND P0, PT, RZ, UR10, PT ;  /* 0x0000000aff007c0c */ /* 0x000fc6000bf05070 */
[----:B------:R-:W-:Y:S01]  /*b5f0*/  IMAD R4, R4, UR8, RZ ;  /* 0x0000000804047c24 */ /* 0x000fe2000f8e02ff */
[----:B------:R-:W-:-:S03]  /*b600*/  ISETP.NE.AND.EX P0, PT, RZ, UR11, PT, P0 ;  /* 0x0000000bff007c0c */ /* 0x000fc6000bf05300 */
[C---:B------:R-:W-:Y:S01]  /*b610*/  IMAD R7, R5.reuse, UR9, R4 ;  /* 0x0000000905077c24 */ /* 0x040fe2000f8e0204 */
[----:B------:R-:W-:Y:S01]  /*b620*/  ULDC UR9, c[0x0][0x154] ;  /* 0x0000550000097ab9 */ /* 0x000fe20000000800 */
[----:B------:R-:W-:Y:S01]  /*b630*/  IMAD.WIDE.U32 R4, R5, UR8, R16 ;  /* 0x0000000805047c25 */ /* 0x000fe2000f8e0010 */
[----:B------:R-:W-:-:S03]  /*b640*/  ULDC UR8, c[0x0][0x618] ;  /* 0x0001860000087ab9 */ /* 0x000fc60000000800 */
[----:B0-----:R-:W-:Y:S02]  /*b650*/  IMAD.MOV R6, RZ, RZ, -R22 ;  /* 0x000000ffff067224 */ /* 0x001fe400078e0a16 */
[----:B------:R-:W-:Y:S02]  /*b660*/  IMAD.IADD R5, R5, 0x1, R7 ;  /* 0x0000000105057824 */ /* 0x000fe400078e0207 */
[----:B-1----:R-:W-:Y:S01]  /*b670*/  IMAD R15, R20, R6, R15 ;  /* 0x00000006140f7224 */ /* 0x002fe200078e020f */
[----:B--2---:R-:W-:Y:S01]  /*b680*/  I2FP.F32.U32 R6, R13 ;  /* 0x0000000d00067245 */ /* 0x004fe20000201000 */
[----:B------:R-:W0:Y:S01]  /*b690*/  LDC R20, c[0x0][0x148] ;  /* 0x00005200ff147b82 */ /* 0x000e220000000800 */
[--C-:B------:R-:W-:Y:S02]  /*b6a0*/  SHF.R.U64 R21, R4, UR8, R5.reuse ;  /* 0x0000000804157c19 */ /* 0x100fe40008001205 */
[----:B------:R-:W-:Y:S01]  /*b6b0*/  SHF.R.U32.HI R4, RZ, UR8, R5 ;  /* 0x00000008ff047c19 */ /* 0x000fe20008011605 */
[----:B------:R-:W-:Y:S01]  /*b6c0*/  FMUL R6, R6, UR9 ;  /* 0x0000000906067c20 */ /* 0x000fe20008400000 */
[----:B------:R-:W-:-:S02]  /*b6d0*/  ULDC UR8, c[0x0][0x608] ;  /* 0x0001820000087ab9 */ /* 0x000fc40000000800 */
[--C-:B------:R-:W-:Y:S01]  /*b6e0*/  SHF.R.U64 R23, R21, UR8, R4.reuse ;  /* 0x0000000815177c19 */ /* 0x100fe20008001204 */
[----:B------:R1:W2:Y:S01]  /*b6f0*/  F2I.U32.TRUNC.NTZ R24, R6 ;  /* 0x0000000600187305 */ /* 0x0002a2000020f000 */
[----:B------:R-:W-:Y:S01]  /*b700*/  SHF.R.U32.HI R4, RZ, UR8, R4 ;  /* 0x00000008ff047c19 */ /* 0x000fe20008011604 */
[----:B------:R-:W-:-:S03]  /*b710*/  ULDC UR8, c[0x0][0x658] ;  /* 0x0001960000087ab9 */ /* 0x000fc60000000800 */
[--C-:B------:R-:W-:Y:S02]  /*b720*/  SHF.R.U64 R22, R23, UR8, R4.reuse ;  /* 0x0000000817167c19 */ /* 0x100fe40008001204 */
[----:B------:R-:W-:-:S03]  /*b730*/  SHF.R.U32.HI R25, RZ, UR8, R4 ;  /* 0x00000008ff197c19 */ /* 0x000fc60008011604 */
[----:B------:R-:W-:Y:S02]  /*b740*/  IMAD.MOV.U32 R4, RZ, RZ, R22 ;  /* 0x000000ffff047224 */ /* 0x000fe400078e0016 */
[----:B------:R-:W-:Y:S01]  /*b750*/  IMAD.MOV.U32 R5, RZ, RZ, R25 ;  /* 0x000000ffff057224 */ /* 0x000fe200078e0019 */
[----:B-1----:R-:W-:Y:S06]  /*b760*/  @!P0 BRA `(.L_x_304) ;  /* 0x0000000000288947 */ /* 0x002fec0003800000 */
        /* <DEDUP_REMOVED lines=10> */
.L_x_304:
[----:B------:R-:W-:Y:S01]  /*b810*/  ISETP.NE.AND P0, PT, R2, 0x1, PT ;  /* 0x000000010200780c */ /* 0x000fe20003f05270 */
[----:B------:R-:W-:Y:S01]  /*b820*/  ULDC UR8, c[0x0][0x648] ;  /* 0x0001920000087ab9 */ /* 0x000fe20000000800 */
[----:B------:R-:W-:Y:S01]  /*b830*/  LOP3.LUT R23, R23, UR6, RZ, 0xc0, !PT ;  /* 0x0000000617177c12 */ /* 0x000fe2000f8ec0ff */
[----:B--2---:R-:W-:Y:S01]  /*b840*/  IMAD.MOV R24, RZ, RZ, -R24 ;  /* 0x000000ffff187224 */ /* 0x004fe200078e0a18 */
[----:B------:R-:W-:Y:S01]  /*b850*/  SHF.R.U64 R4, R4, UR8, R5 ;  /* 0x0000000804047c19 */ /* 0x000fe20008001205 */
[----:B------:R-:W-:Y:S01]  /*b860*/  ULDC UR8, c[0x0][0x638] ;  /* 0x00018e0000087ab9 */ /* 0x000fe20000000800 */
[----:B------:R-:W-:Y:S01]  /*b870*/  LOP3.LUT R21, R21, UR4, RZ, 0xc0, !PT ;  /* 0x0000000415157c12 */ /* 0x000fe2000f8ec0ff */
[----:B------:R-:W-:Y:S01]  /*b880*/  ULDC UR9, c[0x0][0x610] ;  /* 0x0001840000097ab9 */ /* 0x000fe20000000800 */
[----:B------:R-:W-:Y:S02]  /*b890*/  IMAD.MOV.U32 R6, RZ, RZ, R14 ;  /* 0x000000ffff067224 */ /* 0x000fe400078e000e */
[----:B------:R-:W-:-:S02]  /*b8a0*/  IMAD.MOV R5, RZ, RZ, -R4 ;  /* 0x000000ffff057224 */ /* 0x000fc400078e0a04 */
[----:B------:R-:W-:Y:S02]  /*b8b0*/  IMAD R4, R4, UR5, R23 ;  /* 0x0000000504047c24 */ /* 0x000fe4000f8e0217 */
[----:B0-----:R-:W-:Y:S02]  /*b8c0*/  @P0 IMAD R15, R20, R24, R13 ;  /* 0x00000018140f0224 */ /* 0x001fe400078e020d */
[----:B------:R-:W-:Y:S01]  /*b8d0*/  IMAD R22, R5, UR8, R22 ;  /* 0x0000000805167c24 */ /* 0x000fe2000f8e0216 */
[----:B------:R-:W-:Y:S01]  /*b8e0*/  ULDC UR8, c[0x0][0x600] ;  /* 0x0001800000087ab9 */ /* 0x000fe20000000800 */
[----:B------:R-:W-:Y:S02]  /*b8f0*/  IMAD R15, R4, UR9, R15 ;  /* 0x00000009040f7c24 */ /* 0x000fe4000f8e020f */
[----:B------:R-:W-:Y:S02]  /*b900*/  IMAD R22, R22, UR8, R21 ;  /* 0x0000000816167c24 */ /* 0x000fe4000f8e0215 */
[----:B------:R-:W-:-:S03]  /*b910*/  IMAD.MOV.U32 R4, RZ, RZ, 0x1 ;  /* 0x00000001ff047424 */ /* 0x000fc600078e00ff */
[----:B------:R-:W-:Y:S02]  /*b920*/  SEL R7, R22, R15, !P0 ;  /* 0x0000000f16077207 */ /* 0x000fe40004000000 */
[----:B------:R-:W-:-:S07]  /*b930*/  SEL R13, R15, R22, !P0 ;  /* 0x000000160f0d7207 */ /* 0x000fce0004000000 */
.L_x_302:
[----:B------:R-:W-:Y:S05]  /*b940*/  BSYNC B1 ;  /* 0x0000000000017941 */ /* 0x000fea0003800000 */
.L_x_301:
[----:B------:R-:W-:-:S13]  /*b950*/  LOP3.LUT P0, RZ, R4, 0xff, RZ, 0xc0, !PT ;  /* 0x000000ff04ff7812 */ /* 0x000fda000780c0ff */
[----:B------:R-:W-:Y:S05]  /*b960*/  @P0 BRA `(.L_x_305) ;  /* 0xfffffff400040947 */ /* 0x000fea000383ffff */
[----:B------:R-:W-:Y:S05]  /*b970*/  BSYNC B0 ;  /* 0x0000000000007941 */ /* 0x000fea0003800000 */
.L_x_294:
[----:B------:R-:W-:-:S03]  /*b980*/  UMOV UR8, 0xffffffff ;  /* 0xffffffff00087882 */ /* 0x000fc60000000000 */
[----:B------:R-:W-:Y:S05]  /*b990*/  BRA.DIV UR8, `(.L_x_306) ;  /* 0x0000000208cc7947 */ /* 0x000fea000b800000 */
[----:B------:R-:W-:-:S13]  /*b9a0*/  ELECT P6, URZ, PT ;  /* 0x00000000003f782f */ /* 0x000fda00038c0000 */
.L_x_318:
[----:B------:R-:W-:Y:S04]  /*b9b0*/  BSSY B0, `(.L_x_307) ;  /* 0x0000019000007945 */ /* 0x000fe80003800000 */
[----:B------:R-:W-:Y:S05]  /*b9c0*/  @!P6 BRA `(.L_x_308) ;  /* 0x00000000005ce947 */ /* 0x000fea0003800000 */
[----:B------:R-:W-:-:S04]  /*b9d0*/  LOP3.LUT R19, R19, 0x2, RZ, 0xfc, !PT ;  /* 0x0000000213137812 */ /* 0x000fc800078efcff */
[----:B------:R-:W-:-:S13]  /*b9e0*/  ISETP.NE.AND P0, PT, R19, 0x3, PT ;  /* 0x000000031300780c */ /* 0x000fda0003f05270 */
[----:B------:R-:W-:Y:S05]  /*b9f0*/  @!P0 BRA `(.L_x_309) ;  /* 0x0000000000048947 */ /* 0x000fea0003800000 */
[----:B------:R-:W-:Y:S01]  /*ba00*/  BPT.TRAP 0x1 ;  /* 0x000000040000795c */ /* 0x000fe20000300000 */
.L_x_309:
[----:B------:R-:W0:Y:S01]  /*ba10*/  S2R R5, SR_CgaCtaId ;  /* 0x0000000000057919 */ /* 0x000e220000008800 */
[----:B------:R-:W-:Y:S02]  /*ba20*/  MOV R2, 0x400 ;  /* 0x0000040000027802 */ /* 0x000fe40000000f00 */
[----:B------:R-:W-:Y:S02]  /*ba30*/  SHF.L.U32 R4, R0, 0x1f, RZ ;  /* 0x0000001f00047819 */ /* 0x000fe400000006ff */
[----:B0-----:R-:W-:-:S05]  /*ba40*/  LEA R2, R5, R2, 0x18 ;  /* 0x0000000205027211 */ /* 0x001fca00078ec0ff */
[----:B------:R-:W-:-:S04]  /*ba50*/  VIADD R2, R2, 0x10 ;  /* 0x0000001002027836 */ /* 0x000fc80000000000 */
[C---:B------:R-:W-:Y:S02]  /*ba60*/  IMAD R7, R3.reuse, 0x8, R2 ;  /* 0x0000000803077824 */ /* 0x040fe400078e0202 */
[----:B------:R-:W-:Y:S02]  /*ba70*/  VIADD R3, R3, 0x1 ;  /* 0x0000000103037836 */ /* 0x000fe40000000000 */
[----:B------:R-:W0:Y:S03]  /*ba80*/  SYNCS.PHASECHK.TRANS64.TRYWAIT P0, [R7+URZ], R4 ;  /* 0x00000004070075a7 */ /* 0x000e26000800017f */
[----:B------:R-:W-:-:S04]  /*ba90*/  ISETP.NE.AND P1, PT, R3, 0x2, PT ;  /* 0x000000020300780c */ /* 0x000fc80003f25270 */
[----:B------:R-:W-:Y:S02]  /*baa0*/  SEL R5, RZ, 0x1, P1 ;  /* 0x00000001ff057807 */ /* 0x000fe40000800000 */
[----:B------:R-:W-:Y:S02]  /*bab0*/  SEL R3, R3, RZ, P1 ;  /* 0x000000ff03037207 */ /* 0x000fe40000800000 */
[----:B------:R-:W-:Y:S01]  /*bac0*/  LOP3.LUT R0, R0, R5, RZ, 0x3c, !PT ;  /* 0x0000000500007212 */ /* 0x000fe200078e3cff */
[----:B0-----:R-:W-:Y:S06]  /*bad0*/  @!P0 BRA `(.L_x_310) ;  /* 0x00000000009c8947 */ /* 0x001fec0003800000 */
.L_x_319:
[----:B------:R-:W-:Y:S01]  /*bae0*/  IMAD R3, R3, 0x8, R2 ;  /* 0x0000000803037824 */ /* 0x000fe200078e0202 */
[----:B------:R-:W-:-:S07]  /*baf0*/  SHF.L.U32 R0, R0, 0x1f, RZ ;  /* 0x0000001f00007819 */ /* 0x000fce00000006ff */
.L_x_311:
[----:B-1----:R1:W2:Y:S02]  /*bb00*/  SYNCS.PHASECHK.TRANS64.TRYWAIT P0, [R3+URZ], R0 ;  /* 0x00000000030075a7 */ /* 0x0022a4000800017f */
[----:B--2---:R-:W-:Y:S05]  /*bb10*/  @!P0 NANOSLEEP.SYNCS 0x989680 ;  /* 0x009896800000895d */ /* 0x004fea0003900000 */
[----:B------:R-:W2:Y:S02]  /*bb20*/  @!P0 SYNCS.PHASECHK.TRANS64 P0, [R3+URZ], R0 ;  /* 0x00000000030085a7 */ /* 0x000ea4000800007f */
[----:B--2---:R-:W-:Y:S05]  /*bb30*/  @!P0 BRA `(.L_x_311) ;  /* 0xfffffffc00f08947 */ /* 0x004fea000383ffff */
.L_x_308:
[----:B------:R-:W-:Y:S05]  /*bb40*/  BSYNC B0 ;  /* 0x0000000000007941 */ /* 0x000fea0003800000 */
.L_x_307:
[----:B------:R-:W-:Y:S05]  /*bb50*/  EXIT ;  /* 0x000000000000794d */ /* 0x000fea0003800000 */
.L_x_21:
[----:B---3--:R3:W4:Y:S02]  /*bb60*/  SYNCS.PHASECHK.TRANS64.TRYWAIT P1, [R3+URZ], R0 ;  /* 0x00000000030075a7 */ /* 0x008724000802017f */
[----:B----4-:R-:W-:Y:S05]  /*bb70*/  @!P1 NANOSLEEP.SYNCS 0x989680 ;  /* 0x009896800000995d */ /* 0x010fea0003900000 */
[----:B------:R-:W4:Y:S02]  /*bb80*/  @!P1 SYNCS.PHASECHK.TRANS64 P1, [R3+URZ], R0 ;  /* 0x00000000030095a7 */ /* 0x000f24000802007f */
[----:B----4-:R-:W-:Y:S05]  /*bb90*/  @!P1 BRA `(.L_x_21) ;  /* 0xfffffffc00f09947 */ /* 0x010fea000383ffff */
[----:B------:R-:W-:Y:S05]  /*bba0*/  BRA `(.L_x_20) ;  /* 0xffffff5800307947 */ /* 0x000fea000383ffff */
.L_x_26:
[----:B-1----:R1:W2:Y:S02]  /*bbb0*/  SYNCS.PHASECHK.TRANS64.TRYWAIT P1, [R5+URZ], R4 ;  /* 0x00000004050075a7 */ /* 0x0022a4000802017f */
[----:B--2---:R-:W-:Y:S05]  /*bbc0*/  @!P1 NANOSLEEP.SYNCS 0x989680 ;  /* 0x009896800000995d */ /* 0x004fea0003900000 */
[----:B------:R-:W2:Y:S02]  /*bbd0*/  @!P1 SYNCS.PHASECHK.TRANS64 P1, [R5+URZ], R4 ;  /* 0x00000004050095a7 */ /* 0x000ea4000802007f */
[----:B--2---:R-:W-:Y:S05]  /*bbe0*/  @!P1 BRA `(.L_x_26) ;  /* 0xfffffffc00f09947 */ /* 0x004fea000383ffff */
[----:B------:R-:W-:Y:S05]  /*bbf0*/  BRA `(.L_x_25) ;  /* 0xffffff5c00ac7947 */ /* 0x000fea000383ffff */
.L_x_295:
[----:B------:R-:W-:Y:S01]  /*bc00*/  BSSY B1, `(.L_x_312) ;  /* 0x0000006000017945 */ /* 0x000fe20003800000 */
[----:B------:R-:W-:-:S07]  /*bc10*/  IMAD.MOV.U32 R15, RZ, RZ, -0x1 ;  /* 0xffffffffff0f7424 */ /* 0x000fce00078e00ff */
[----:B------:R-:W-:Y:S05]  /*bc20*/  WARPSYNC.COLLECTIVE R15, `(.L_x_313) ;  /* 0x000000000f0c7348 */ /* 0x000fea0003c00000 */
[----:B------:R-:W-:Y:S02]  /*bc30*/  ELECT P6, UR62, PT ;  /* 0x00000000003e782f */ /* 0x000fe400038c0000 */
[----:B------:R-:W-:Y:S01]  /*bc40*/  MOV R14, UR62 ;  /* 0x0000003e000e7c02 */ /* 0x000fe20008000f00 */
[----:B------:R-:W-:Y:S10]  /*bc50*/  ENDCOLLECTIVE ;  /* 0x000000000000791b */ /* 0x000ff40003800000 */
.L_x_313:
[----:B------:R-:W-:Y:S05]  /*bc60*/  BSYNC B1 ;  /* 0x0000000000017941 */ /* 0x000fea0003800000 */
.L_x_312:
[----:B------:R-:W-:Y:S05]  /*bc70*/  BRA `(.L_x_314) ;  /* 0xfffffff0004c7947 */ /* 0x000fea000383ffff */
.L_x_298:
[----:B0-----:R0:W1:Y:S02]  /*bc80*/  SYNCS.PHASECHK.TRANS64.TRYWAIT P0, [R22+URZ+0x10], R13 ;  /* 0x0000100d160075a7 */ /* 0x001064000800017f */
[----:B-1----:R-:W-:Y:S05]  /*bc90*/  @!P0 NANOSLEEP.SYNCS 0x989680 ;  /* 0x009896800000895d */ /* 0x002fea0003900000 */
[----:B------:R-:W1:Y:S02]  /*bca0*/  @!P0 SYNCS.PHASECHK.TRANS64 P0, [R22+URZ+0x10], R13 ;  /* 0x0000100d160085a7 */ /* 0x000e64000800007f */
[----:B-1----:R-:W-:Y:S05]  /*bcb0*/  @!P0 BRA `(.L_x_298) ;  /* 0xfffffffc00f08947 */ /* 0x002fea000383ffff */
[----:B------:R-:W-:Y:S05]  /*bcc0*/  BRA `(.L_x_315) ;  /* 0xfffffff0008c7947 */ /* 0x000fea000383ffff */
.L_x_306:
[----:B------:R-:W-:Y:S01]  /*bcd0*/  BSSY B0, `(.L_x_316) ;  /* 0x0000006000007945 */ /* 0x000fe20003800000 */
[----:B------:R-:W-:-:S07]  /*bce0*/  IMAD.MOV.U32 R15, RZ, RZ, -0x1 ;  /* 0xffffffffff0f7424 */ /* 0x000fce00078e00ff */
[----:B------:R-:W-:Y:S05]  /*bcf0*/  WARPSYNC.COLLECTIVE R15, `(.L_x_317) ;  /* 0x000000000f0c7348 */ /* 0x000fea0003c00000 */
[----:B------:R-:W-:Y:S02]  /*bd00*/  ELECT P6, UR62, PT ;  /* 0x00000000003e782f */ /* 0x000fe400038c0000 */
[----:B------:R-:W-:Y:S01]  /*bd10*/  MOV R14, UR62 ;  /* 0x0000003e000e7c02 */ /* 0x000fe20008000f00 */
[----:B------:R-:W-:Y:S10]  /*bd20*/  ENDCOLLECTIVE ;  /* 0x000000000000791b */ /* 0x000ff40003800000 */
.L_x_317:
[----:B------:R-:W-:Y:S05]  /*bd30*/  BSYNC B0 ;  /* 0x0000000000007941 */ /* 0x000fea0003800000 */
.L_x_316:
[----:B------:R-:W-:Y:S05]  /*bd40*/  BRA `(.L_x_318) ;  /* 0xfffffffc00187947 */ /* 0x000fea000383ffff */
.L_x_310:
[----:B0-----:R0:W1:Y:S02]  /*bd50*/  SYNCS.PHASECHK.TRANS64.TRYWAIT P0, [R7+URZ], R4 ;  /* 0x00000004070075a7 */ /* 0x001064000800017f */
[----:B-1----:R-:W-:Y:S05]  /*bd60*/  @!P0 NANOSLEEP.SYNCS 0x989680 ;  /* 0x009896800000895d */ /* 0x002fea0003900000 */
[----:B------:R-:W1:Y:S02]  /*bd70*/  @!P0 SYNCS.PHASECHK.TRANS64 P0, [R7+URZ], R4 ;  /* 0x00000004070085a7 */ /* 0x000e64000800007f */
[----:B-1----:R-:W-:Y:S05]  /*bd80*/  @!P0 BRA `(.L_x_310) ;  /* 0xfffffffc00f08947 */ /* 0x002fea000383ffff */
[----:B------:R-:W-:Y:S05]  /*bd90*/  BRA `(.L_x_319) ;  /* 0xfffffffc00507947 */ /* 0x000fea000383ffff */
.L_x_320:
[----:B------:R-:W-:-:S00]  /*bda0*/  BRA `(.L_x_320) ;  /* 0xfffffffc00fc7947 */ /* 0x000fc0000383ffff */
[----:B------:R-:W-:-:S00]  /*bdb0*/  NOP ;  /* 0x0000000000007918 */ /* 0x000fc00000000000 */
        /* <DEDUP_REMOVED lines=12> */
.L_x_321:


//--------------------- .nv.global.init           --------------------------
	.section	.nv.global.init,"aw",@progbits
.nv.global.init:
	.type		$str$22,@object
	.size		$str$22,($str$23 - $str$22)
$str$22:
        /*0000*/ 	.byte	0x6b, 0x5f, 0x74, 0x69, 0x6c, 0x65, 0x5f, 0x63, 0x6f, 0x75, 0x6e, 0x74, 0x20, 0x3e, 0x3d, 0x20
        /*0010*/ 	.byte	0x31, 0x00
	.type		$str$23,@object
	.size		$str$23,(__unnamed_1 - $str$23)
$str$23:
        /*0012*/ 	.byte	0x2f, 0x74, 0x6d, 0x70, 0x2f, 0x63, 0x75, 0x74, 0x6c, 0x61, 0x73, 0x73, 0x5f, 0x73, 0x77, 0x65
        /*0022*/ 	.byte	0x65, 0x70, 0x5f, 0x73, 0x72, 0x63, 0x2f, 0x69, 0x6e, 0x63, 0x6c, 0x75, 0x64, 0x65, 0x2f, 0x63
        /*0032*/ 	.byte	0x75, 0x74, 0x6c, 0x61, 0x73, 0x73, 0x2f, 0x67, 0x65, 0x6d, 0x6d, 0x2f, 0x63, 0x6f, 0x6c, 0x6c
        /*0042*/ 	.byte	0x65, 0x63, 0x74, 0x69, 0x76, 0x65, 0x2f, 0x73, 0x6d, 0x39, 0x30, 0x5f, 0x6d, 0x6d, 0x61, 0x5f
        /*0052*/ 	.byte	0x74, 0x6d, 0x61, 0x5f, 0x67, 0x6d, 0x6d, 0x61, 0x5f, 0x73, 0x73, 0x5f, 0x77, 0x61, 0x72, 0x70
        /*0062*/ 	.byte	0x73, 0x70, 0x65, 0x63, 0x69, 0x61, 0x6c, 0x69, 0x7a, 0x65, 0x64, 0x2e, 0x68, 0x70, 0x70, 0x00
	.type		__unnamed_1,@object
	.size		__unnamed_1,(.L_0 - __unnamed_1)
__unnamed_1:
        /*0072*/ 	.byte	0x76, 0x6f, 0x69, 0x64, 0x20, 0x63, 0x75, 0x74, 0x6c, 0x61, 0x73, 0x73, 0x3a, 0x3a, 0x67, 0x65
        /* <DEDUP_REMOVED lines=177> */
        /*0b92*/ 	.byte	0x69, 0x64, 0x65, 0x6e, 0x74, 0x69, 0x74, 0x79, 0x5d, 0x00
.L_0:


//--------------------- .nv.shared._ZN7cutlass13device_kernelINS_4gemm6kernel13GemmUniversalIN4cute5tupleIJiiiiEEENS1_10collective13CollectiveMmaINS1_34MainloopSm90TmaGmmaWarpSpecializedILi2ENS5_IJNS4_1CILi1EEENSA_ILi4EEESB_EEENS1_35KernelTmaWarpSpecializedCooperativeEEENS5_IJNSA_ILi128EEENSA_ILi256EEENSA_ILi64EEEEEENS_10tfloat32_tENS5_IJlSB_lEEESK_SL_NS4_8TiledMMAINS4_8MMA_AtomIJNS4_4SM904GMMA30MMA_64x256x8_F32TF32TF32_SS_TNILNSP_7ScaleInE1ELSR_1EEEEEENS4_6LayoutINS5_IJNSA_ILi2EEESB_SB_EEENS5_IJSB_NSA_ILi0EEESX_EEEEENS5_IJNS4_10UnderscoreES10_S10_EEEEENS4_23SM90_TMA_LOAD_MULTICASTENS4_14ComposedLayoutINS4_7SwizzleILi3ELi4ELi3EEENS4_18smem_ptr_flag_bitsILi32EEENSU_INS5_IJNSA_ILi8EEENSA_ILi32EEEEEENS5_IJS1A_SB_EEEEEEEvNS4_8identityENS4_13SM90_TMA_LOADES1E_vS1F_EENS_8epilogue10collective6detail29Sm90TmaWarpSpecializedAdapterINS1J_15DefaultEpilogueISK_SL_SL_NS1I_6thread17LinearCombinationISK_Li1EffLNS1N_9ScaleType4KindE0ELNS_15FloatRoundStyleE2ESK_EENS1_15EpilogueDefaultEEEEEvvEEEEvNT_6ParamsE --------------------------
	.section	.nv.shared._ZN7cutlass13device_kernelINS_4gemm6kernel13GemmUniversalIN4cute5tupleIJiiiiEEENS1_10collective13CollectiveMmaINS1_34MainloopSm90TmaGmmaWarpSpecializedILi2ENS5_IJNS4_1CILi1EEENSA_ILi4EEESB_EEENS1_35KernelTmaWarpSpecializedCooperativeEEENS5_IJNSA_ILi128EEENSA_ILi256EEENSA_ILi64EEEEEENS_10tfloat32_tENS5_IJlSB_lEEESK_SL_NS4_8TiledMMAINS4_8MMA_AtomIJNS4_4SM904GMMA30MMA_64x256x8_F32TF32TF32_SS_TNILNSP_7ScaleInE1ELSR_1EEEEEENS4_6LayoutINS5_IJNSA_ILi2EEESB_SB_EEENS5_IJSB_NSA_ILi0EEESX_EEEEENS5_IJNS4_10UnderscoreES10_S10_EEEEENS4_23SM90_TMA_LOAD_MULTICASTENS4_14ComposedLayoutINS4_7SwizzleILi3ELi4ELi3EEENS4_18smem_ptr_flag_bitsILi32EEENSU_INS5_IJNSA_ILi8EEENSA_ILi32EEEEEENS5_IJS1A_SB_EEEEEEEvNS4_8identityENS4_13SM90_TMA_LOADES1E_vS1F_EENS_8epilogue10collective6detail29Sm90TmaWarpSpecializedAdapterINS1J_15DefaultEpilogueISK_SL_SL_NS1I_6thread17LinearCombinationISK_Li1EffLNS1N_9ScaleType4KindE0ELNS_15FloatRoundStyleE2ESK_EENS1_15EpilogueDefaultEEEEEvvEEEEvNT_6ParamsE,"aw",@nobits
	.sectionflags	@""
	.align	16
	.zero		1024


//--------------------- .nv.shared.reserved.0     --------------------------
	.section	.nv.shared.reserved.0,"aw",@nobits
	.weak		__nv_reservedSMEM_offset_0_alias
	.size		__nv_reservedSMEM_offset_0_alias, 0, 0
	.other		__nv_reservedSMEM_offset_0_alias,@"STO_CUDA_RESERVED_SHARED STV_DEFAULT"
__nv_reservedSMEM_offset_0_alias:
	.zero		0


//--------------------- .nv.global                --------------------------
	.section	.nv.global,"aw",@nobits
.nv.global:
	.type		_ZN40_INTERNAL_e9ed3274_4_k_cu_922a0833_212274cute1_E,@object
	.size		_ZN40_INTERNAL_e9ed3274_4_k_cu_922a0833_212274cute1_E,(_ZN40_INTERNAL_e9ed3274_4_k_cu_922a0833_212274cuda3std3__45__cpo6cbeginE - _ZN40_INTERNAL_e9ed3274_4_k_cu_922a0833_212274cute1_E)
_ZN40_INTERNAL_e9ed3274_4_k_cu_922a0833_212274cute1_E:
	.zero		1
	.type		_ZN40_INTERNAL_e9ed3274_4_k_cu_922a0833_212274cuda3std3__45__cpo6cbeginE,@object
	.size		_ZN40_INTERNAL_e9ed3274_4_k_cu_922a0833_212274cuda3std3__45__cpo6cbeginE,(_ZN40_INTERNAL_e9ed3274_4_k_cu_922a0833_212274cuda3std3__48in_placeE - _ZN40_INTERNAL_e9ed3274_4_k_cu_922a0833_212274cuda3std3__45__cpo6cbeginE)
_ZN40_INTERNAL_e9ed3274_4_k_cu_922a0833_212274cuda3std3__45__cpo6cbeginE:
	.zero		1
	.type		_ZN40_INTERNAL_e9ed3274_4_k_cu_922a0833_212274cuda3std3__48in_placeE,@object
	.size		_ZN40_INTERNAL_e9ed3274_4_k_cu_922a0833_212274cuda3std3__48in_placeE,(_ZN40_INTERNAL_e9ed3274_4_k_cu_922a0833_212274cuda3std6ranges3__45__cpo9iter_moveE - _ZN40_INTERNAL_e9ed3274_4_k_cu_922a0833_212274cuda3std3__48in_placeE)
_ZN40_INTERNAL_e9ed3274_4_k_cu_922a0833_212274cuda3std3__48in_placeE:
	.zero		1
	.type		_ZN40_INTERNAL_e9ed3274_4_k_cu_922a0833_212274cuda3std6ranges3__45__cpo9iter_moveE,@object
	.size		_ZN40_INTERNAL_e9ed3274_4_k_cu_922a0833_212274cuda3std6ranges3__45__cpo9iter_moveE,(_ZN40_INTERNAL_e9ed3274_4_k_cu_922a0833_212274cuda3std3__45__cpo5beginE - _ZN40_INTERNAL_e9ed3274_4_k_cu_922a0833_212274cuda3std6ranges3__45__cpo9iter_moveE)
_ZN40_INTERNAL_e9ed3274_4_k_cu_922a0833_212274cuda3std6ranges3__45__cpo9iter_moveE:
	.zero		1
	.type		_ZN40_INTERNAL_e9ed3274_4_k_cu_922a0833_212274cuda3std3__45__cpo5beginE,@object
	.size		_ZN40_INTERNAL_e9ed3274_4_k_cu_922a0833_212274cuda3std3__45__cpo5beginE,(_ZN40_INTERNAL_e9ed3274_4_k_cu_922a0833_212274cuda3std3__442_GLOBAL__N__e9ed3274_4_k_cu_922a0833_212276ignoreE - _ZN40_INTERNAL_e9ed3274_4_k_cu_922a0833_212274cuda3std3__45__cpo5beginE)
_ZN40_INTERNAL_e9ed3274_4_k_cu_922a0833_212274cuda3std3__45__cpo5beginE:
	.zero		1
	.type		_ZN40_INTERNAL_e9ed3274_4_k_cu_922a0833_212274cuda3std3__442_GLOBAL__N__e9ed3274_4_k_cu_922a0833_212276ignoreE,@object
	.size		_ZN40_INTERNAL_e9ed3274_4_k_cu_922a0833_212274cuda3std3__442_GLOBAL__N__e9ed3274_4_k_cu_922a0833_212276ignoreE,(_ZN40_INTERNAL_e9ed3274_4_k_cu_922a0833_212274cute7productE - _ZN40_INTERNAL_e9ed3274_4_k_cu_922a0833_212274cuda3std3__442_GLOBAL__N__e9ed3274_4_k_cu_922a0833_212276ignoreE)
_ZN40_INTERNAL_e9ed3274_4_k_cu_922a0833_212274cuda3std3__442_GLOBAL__N__e9ed3274_4_k_cu_922a0833_212276ignoreE:
	.zero		1
	.type		_ZN40_INTERNAL_e9ed3274_4_k_cu_922a0833_212274cute7productE,@object
	.size		_ZN40_INTERNAL_e9ed3274_4_k_cu_922a0833_212274cute7productE,(_ZN40_INTERNAL_e9ed3274_4_k_cu_922a0833_212274cuda3std3__45__cpo3endE - _ZN40_INTERNAL_e9ed3274_4_k_cu_922a0833_212274cute7productE)
_ZN40_INTERNAL_e9ed3274_4_k_cu_922a0833_212274cute7productE:
	.zero		1
	.type		_ZN40_INTERNAL_e9ed3274_4_k_cu_922a0833_212274cuda3std3__45__cpo3endE,@object
	.size		_ZN40_INTERNAL_e9ed3274_4_k_cu_922a0833_212274cuda3std3__45__cpo3endE,(_ZN40_INTERNAL_e9ed3274_4_k_cu_922a0833_212274cuda3std3__419piecewise_constructE - _ZN40_INTERNAL_e9ed3274_4_k_cu_922a0833_212274cuda3std3__45__cpo3endE)
_ZN40_INTERNAL_e9ed3274_4_k_cu_922a0833_212274cuda3std3__45__cpo3endE:
	.zero		1
	.type		_ZN40_INTERNAL_e9ed3274_4_k_cu_922a0833_212274cuda3std3__419piecewise_constructE,@object
	.size		_ZN40_INTERNAL_e9ed3274_4_k_cu_922a0833_212274cuda3std3__419piecewise_constructE,(_ZN40_INTERNAL_e9ed3274_4_k_cu_922a0833_212274cuda3std3__45__cpo4cendE - _ZN40_INTERNAL_e9ed3274_4_k_cu_922a0833_212274cuda3std3__419piecewise_constructE)
_ZN40_INTERNAL_e9ed3274_4_k_cu_922a0833_212274cuda3std3__419piecewise_constructE:
	.zero		1
	.type		_ZN40_INTERNAL_e9ed3274_4_k_cu_922a0833_212274cuda3std3__45__cpo4cendE,@object
	.size		_ZN40_INTERNAL_e9ed3274_4_k_cu_922a0833_212274cuda3std3__45__cpo4cendE,(_ZN40_INTERNAL_e9ed3274_4_k_cu_922a0833_212274cuda3std6ranges3__45__cpo4swapE - _ZN40_INTERNAL_e9ed3274_4_k_cu_922a0833_212274cuda3std3__45__cpo4cendE)
_ZN40_INTERNAL_e9ed3274_4_k_cu_922a0833_212274cuda3std3__45__cpo4cendE:
	.zero		1
	.type		_ZN40_INTERNAL_e9ed3274_4_k_cu_922a0833_212274cuda3std6ranges3__45__cpo4swapE,@object
	.size		_ZN40_INTERNAL_e9ed3274_4_k_cu_922a0833_212274cuda3std6ranges3__45__cpo4swapE,(.L_8 - _ZN40_INTERNAL_e9ed3274_4_k_cu_922a0833_212274cuda3std6ranges3__45__cpo4swapE)
_ZN40_INTERNAL_e9ed3274_4_k_cu_922a0833_212274cuda3std6ranges3__45__cpo4swapE:
	.zero		1
.L_8:


//--------------------- .nv.constant0._ZN7cutlass13device_kernelINS_4gemm6kernel13GemmUniversalIN4cute5tupleIJiiiiEEENS1_10collective13CollectiveMmaINS1_34MainloopSm90TmaGmmaWarpSpecializedILi2ENS5_IJNS4_1CILi1EEENSA_ILi4EEESB_EEENS1_35KernelTmaWarpSpecializedCooperativeEEENS5_IJNSA_ILi128EEENSA_ILi256EEENSA_ILi64EEEEEENS_10tfloat32_tENS5_IJlSB_lEEESK_SL_NS4_8TiledMMAINS4_8MMA_AtomIJNS4_4SM904GMMA30MMA_64x256x8_F32TF32TF32_SS_TNILNSP_7ScaleInE1ELSR_1EEEEEENS4_6LayoutINS5_IJNSA_ILi2EEESB_SB_EEENS5_IJSB_NSA_ILi0EEESX_EEEEENS5_IJNS4_10UnderscoreES10_S10_EEEEENS4_23SM90_TMA_LOAD_MULTICASTENS4_14ComposedLayoutINS4_7SwizzleILi3ELi4ELi3EEENS4_18smem_ptr_flag_bitsILi32EEENSU_INS5_IJNSA_ILi8EEENSA_ILi32EEEEEENS5_IJS1A_SB_EEEEEEEvNS4_8identityENS4_13SM90_TMA_LOADES1E_vS1F_EENS_8epilogue10collective6detail29Sm90TmaWarpSpecializedAdapterINS1J_15DefaultEpilogueISK_SL_SL_NS1I_6thread17LinearCombinationISK_Li1EffLNS1N_9ScaleType4KindE0ELNS_15FloatRoundStyleE2ESK_EENS1_15EpilogueDefaultEEEEEvvEEEEvNT_6ParamsE --------------------------
	.section	.nv.constant0._ZN7cutlass13device_kernelINS_4gemm6kernel13GemmUniversalIN4cute5tupleIJiiiiEEENS1_10collective13CollectiveMmaINS1_34MainloopSm90TmaGmmaWarpSpecializedILi2ENS5_IJNS4_1CILi1EEENSA_ILi4EEESB_EEENS1_35KernelTmaWarpSpecializedCooperativeEEENS5_IJNSA_ILi128EEENSA_ILi256EEENSA_ILi64EEEEEENS_10tfloat32_tENS5_IJlSB_lEEESK_SL_NS4_8TiledMMAINS4_8MMA_AtomIJNS4_4SM904GMMA30MMA_64x256x8_F32TF32TF32_SS_TNILNSP_7ScaleInE1ELSR_1EEEEEENS4_6LayoutINS5_IJNSA_ILi2EEESB_SB_EEENS5_IJSB_NSA_ILi0EEESX_EEEEENS5_IJNS4_10UnderscoreES10_S10_EEEEENS4_23SM90_TMA_LOAD_MULTICASTENS4_14ComposedLayoutINS4_7SwizzleILi3ELi4ELi3EEENS4_18smem_ptr_flag_bitsILi32EEENSU_INS5_IJNSA_ILi8EEENSA_ILi32EEEEEENS5_IJS1A_SB_EEEEEEEvNS4_8identityENS4_13SM90_TMA_LOADES1E_vS1F_EENS_8epilogue10collective6detail29Sm90TmaWarpSpecializedAdapterINS1J_15DefaultEpilogueISK_SL_SL_NS1I_6thread17LinearCombinationISK_Li1EffLNS1N_9ScaleType4KindE0ELNS_15FloatRoundStyleE2ESK_EENS1_15EpilogueDefaultEEEEEvvEEEEvNT_6ParamsE,"a",@progbits
	.sectionflags	@""
	.align	4
.nv.constant0._ZN7cutlass13device_kernelINS_4gemm6kernel13GemmUniversalIN4cute5tupleIJiiiiEEENS1_10collective13CollectiveMmaINS1_34MainloopSm90TmaGmmaWarpSpecializedILi2ENS5_IJNS4_1CILi1EEENSA_ILi4EEESB_EEENS1_35KernelTmaWarpSpecializedCooperativeEEENS5_IJNSA_ILi128EEENSA_ILi256EEENSA_ILi64EEEEEENS_10tfloat32_tENS5_IJlSB_lEEESK_SL_NS4_8TiledMMAINS4_8MMA_AtomIJNS4_4SM904GMMA30MMA_64x256x8_F32TF32TF32_SS_TNILNSP_7ScaleInE1ELSR_1EEEEEENS4_6LayoutINS5_IJNSA_ILi2EEESB_SB_EEENS5_IJSB_NSA_ILi0EEESX_EEEEENS5_IJNS4_10UnderscoreES10_S10_EEEEENS4_23SM90_TMA_LOAD_MULTICASTENS4_14ComposedLayoutINS4_7SwizzleILi3ELi4ELi3EEENS4_18smem_ptr_flag_bitsILi32EEENSU_INS5_IJNSA_ILi8EEENSA_ILi32EEEEEENS5_IJS1A_SB_EEEEEEEvNS4_8identityENS4_13SM90_TMA_LOADES1E_vS1F_EENS_8epilogue10collective6detail29Sm90TmaWarpSpecializedAdapterINS1J_15DefaultEpilogueISK_SL_SL_NS1I_6thread17LinearCombinationISK_Li1EffLNS1N_9ScaleType4KindE0ELNS_15FloatRoundStyleE2ESK_EENS1_15EpilogueDefaultEEEEEvvEEEEvNT_6ParamsE:
	.zero		1664


//--------------------- SYMBOLS --------------------------

	.type		.nv.reservedSmem.offset0,@object
	.size		.nv.reservedSmem.offset0,0x4
	.type		__assertfail,@function
